//
// Generated by NVIDIA NVVM Compiler
//
// Compiler Build ID: CL-36424714
// Cuda compilation tools, release 13.0, V13.0.88
// Based on NVVM 20.0.0
//

.version 9.0
.target sm_100
.address_size 64

	// .globl	_Z7computePfPji
.const .align 4 .b8 H6CodeWordsBin[64] = {191, 90, 1, 0, 100, 236, 108, 0, 210, 129, 183, 0, 9, 55, 218, 0, 33, 189, 120, 0, 250, 11, 21, 0, 76, 102, 206, 0, 151, 208, 163, 0, 88, 35, 159, 0, 131, 149, 242, 0, 53, 248, 41, 0, 238, 78, 68, 0, 198, 196, 230, 0, 29, 114, 139, 0, 171, 31, 80, 0, 112, 169, 61};
.const .align 4 .b8 H6CodeWordsRevBin[64] = {167, 151, 3, 0, 202, 76, 181, 0, 17, 250, 216, 0, 124, 33, 110, 0, 242, 194, 86, 0, 159, 25, 224, 0, 68, 175, 141, 0, 41, 116, 59, 0, 13, 61, 169, 0, 96, 230, 31, 0, 187, 80, 114, 0, 214, 139, 196, 0, 88, 104, 252, 0, 53, 179, 74, 0, 238, 5, 39, 0, 131, 222, 145};
.const .align 4 .b8 qamPts[128] = {0, 0, 128, 63, 0, 0, 224, 64, 0, 0, 160, 64, 0, 0, 224, 64, 0, 0, 160, 64, 0, 0, 64, 64, 0, 0, 128, 63, 0, 0, 64, 64, 0, 0, 64, 64, 0, 0, 160, 64, 0, 0, 64, 64, 0, 0, 128, 63, 0, 0, 224, 64, 0, 0, 128, 63, 0, 0, 224, 64, 0, 0, 160, 64, 0, 0, 64, 64, 0, 0, 224, 64, 0, 0, 224, 64, 0, 0, 224, 64, 0, 0, 224, 64, 0, 0, 64, 64, 0, 0, 64, 64, 0, 0, 64, 64, 0, 0, 160, 64, 0, 0, 160, 64, 0, 0, 160, 64, 0, 0, 128, 63, 0, 0, 128, 63, 0, 0, 128, 63, 0, 0, 128, 63, 0, 0, 160, 64};
// _ZZ7computePfPjiE4dijs has been demoted
// _ZZ7computePfPjiE5dijks has been demoted
// _ZZ7computePfPjiE9kparities has been demoted
// _ZZ7computePfPjiE3mus has been demoted
// _ZZ7computePfPjiE8prefreps has been demoted

.visible .entry _Z7computePfPji(
	.param .u64 .ptr .align 1 _Z7computePfPji_param_0,
	.param .u64 .ptr .align 1 _Z7computePfPji_param_1,
	.param .u32 _Z7computePfPji_param_2
)
{
	.local .align 2 .b8 	__local_depot0[6];
	.reg .b64 	%SP;
	.reg .b64 	%SPL;
	.reg .pred 	%p<198>;
	.reg .b16 	%rs<193>;
	.reg .b32 	%r<330>;
	.reg .b32 	%f<785>;
	.reg .b64 	%rd<41>;
	// demoted variable
	.shared .align 4 .b8 _ZZ7computePfPjiE4dijs[4608];
	// demoted variable
	.shared .align 4 .b8 _ZZ7computePfPjiE5dijks[4608];
	// demoted variable
	.shared .align 1 .b8 _ZZ7computePfPjiE9kparities[1152];
	// demoted variable
	.shared .align 4 .b8 _ZZ7computePfPjiE3mus[4608];
	// demoted variable
	.shared .align 1 .b8 _ZZ7computePfPjiE8prefreps[1152];
	mov.u64 	%SPL, __local_depot0;
	ld.param.u64 	%rd2, [_Z7computePfPji_param_0];
	ld.param.u64 	%rd3, [_Z7computePfPji_param_1];
	cvta.to.global.u64 	%rd4, %rd2;
	cvta.to.global.u64 	%rd5, %rd3;
	add.u64 	%rd7, %SPL, 0;
	mov.u32 	%r1, %tid.x;
	mov.u32 	%r2, %ctaid.x;
	mov.u32 	%r3, %ntid.x;
	mad.lo.s32 	%r4, %r2, %r3, %r1;
	shr.s32 	%r5, %r4, 31;
	shr.u32 	%r6, %r5, 30;
	add.s32 	%r7, %r4, %r6;
	and.b32  	%r8, %r7, -4;
	sub.s32 	%r9, %r4, %r8;
	shr.s32 	%r10, %r7, 2;
	mul.lo.s32 	%r11, %r10, 24;
	mul.wide.s32 	%rd8, %r11, 4;
	add.s64 	%rd9, %rd4, %rd8;
	mul.lo.s32 	%r12, %r10, 384;
	mov.u32 	%r13, _ZZ7computePfPjiE4dijs;
	add.s32 	%r14, %r13, %r12;
	mov.u32 	%r15, _ZZ7computePfPjiE5dijks;
	add.s32 	%r16, %r15, %r12;
	mul.lo.s32 	%r17, %r10, 96;
	mov.u32 	%r18, _ZZ7computePfPjiE9kparities;
	add.s32 	%r19, %r18, %r17;
	mov.u32 	%r20, _ZZ7computePfPjiE3mus;
	add.s32 	%r21, %r20, %r12;
	mov.u32 	%r22, _ZZ7computePfPjiE8prefreps;
	add.s32 	%r23, %r22, %r17;
	mul.wide.s32 	%rd10, %r10, 4;
	add.s64 	%rd1, %rd5, %rd10;
	cvt.u16.u32 	%rs7, %r9;
	and.b16  	%rs8, %rs7, 128;
	shr.u16 	%rs9, %rs8, 7;
	add.s16 	%rs10, %rs7, %rs9;
	cvt.s16.s8 	%rs11, %rs10;
	shr.s16 	%rs12, %rs11, 1;
	cvt.s32.s16 	%r24, %rs12;
	mul.wide.s16 	%r25, %rs12, 4;
	add.s32 	%r26, %r14, %r25;
	add.s32 	%r27, %r16, %r25;
	add.s32 	%r28, %r19, %r24;
	shl.b32 	%r29, %r9, 2;
	mul.wide.s32 	%rd11, %r29, 8;
	mov.u64 	%rd12, qamPts;
	add.s64 	%rd13, %rd12, %rd11;
	ld.const.f32 	%f1, [%rd13];
	ld.const.f32 	%f2, [%rd13+4];
	ld.const.f32 	%f3, [%rd13+8];
	ld.const.f32 	%f4, [%rd13+12];
	ld.const.f32 	%f5, [%rd13+16];
	ld.const.f32 	%f6, [%rd13+20];
	ld.const.f32 	%f7, [%rd13+24];
	ld.const.f32 	%f8, [%rd13+28];
	cvt.u16.u32 	%rs13, %r29;
	ld.global.f32 	%f9, [%rd9];
	sub.f32 	%f10, %f9, %f1;
	ld.global.f32 	%f11, [%rd9+4];
	sub.f32 	%f12, %f11, %f2;
	mul.f32 	%f13, %f12, %f12;
	fma.rn.f32 	%f14, %f10, %f10, %f13;
	sub.f32 	%f15, %f9, %f3;
	sub.f32 	%f16, %f11, %f4;
	mul.f32 	%f17, %f16, %f16;
	fma.rn.f32 	%f18, %f15, %f15, %f17;
	sub.f32 	%f19, %f9, %f5;
	sub.f32 	%f20, %f11, %f6;
	mul.f32 	%f21, %f20, %f20;
	fma.rn.f32 	%f22, %f19, %f19, %f21;
	sub.f32 	%f23, %f9, %f7;
	sub.f32 	%f24, %f11, %f8;
	mul.f32 	%f25, %f24, %f24;
	fma.rn.f32 	%f26, %f23, %f23, %f25;
	setp.geu.f32 	%p1, %f14, %f22;
	setp.lt.f32 	%p2, %f14, %f22;
	selp.f32 	%f27, 0f3F800000, 0f00000000, %p2;
	selp.f32 	%f28, 0f3F800000, 0f00000000, %p1;
	mul.f32 	%f29, %f22, %f28;
	fma.rn.f32 	%f30, %f14, %f27, %f29;
	add.s32 	%r30, %r26, %r29;
	st.shared.f32 	[%r30], %f30;
	mul.f32 	%f31, %f14, %f28;
	fma.rn.f32 	%f32, %f22, %f27, %f31;
	add.s32 	%r31, %r27, %r29;
	st.shared.f32 	[%r31], %f32;
	selp.u16 	%rs14, 1, 0, %p1;
	add.s32 	%r32, %r28, %r9;
	st.shared.u8 	[%r32], %rs14;
	setp.geu.f32 	%p3, %f18, %f26;
	setp.lt.f32 	%p4, %f18, %f26;
	selp.f32 	%f33, 0f3F800000, 0f00000000, %p4;
	selp.f32 	%f34, 0f3F800000, 0f00000000, %p3;
	mul.f32 	%f35, %f26, %f34;
	fma.rn.f32 	%f36, %f18, %f33, %f35;
	sub.s32 	%r33, %r26, %r29;
	st.shared.f32 	[%r33+12], %f36;
	mul.f32 	%f37, %f18, %f34;
	fma.rn.f32 	%f38, %f26, %f33, %f37;
	sub.s32 	%r34, %r27, %r29;
	st.shared.f32 	[%r34+12], %f38;
	sub.s32 	%r35, %r28, %r9;
	st.shared.u8 	[%r35+3], %rs13;
	ld.global.f32 	%f39, [%rd9+8];
	sub.f32 	%f40, %f39, %f1;
	ld.global.f32 	%f41, [%rd9+12];
	sub.f32 	%f42, %f41, %f2;
	mul.f32 	%f43, %f42, %f42;
	fma.rn.f32 	%f44, %f40, %f40, %f43;
	sub.f32 	%f45, %f39, %f3;
	sub.f32 	%f46, %f41, %f4;
	mul.f32 	%f47, %f46, %f46;
	fma.rn.f32 	%f48, %f45, %f45, %f47;
	sub.f32 	%f49, %f39, %f5;
	sub.f32 	%f50, %f41, %f6;
	mul.f32 	%f51, %f50, %f50;
	fma.rn.f32 	%f52, %f49, %f49, %f51;
	sub.f32 	%f53, %f39, %f7;
	sub.f32 	%f54, %f41, %f8;
	mul.f32 	%f55, %f54, %f54;
	fma.rn.f32 	%f56, %f53, %f53, %f55;
	setp.geu.f32 	%p5, %f44, %f52;
	setp.lt.f32 	%p6, %f44, %f52;
	selp.f32 	%f57, 0f3F800000, 0f00000000, %p6;
	selp.f32 	%f58, 0f3F800000, 0f00000000, %p5;
	mul.f32 	%f59, %f52, %f58;
	fma.rn.f32 	%f60, %f44, %f57, %f59;
	st.shared.f32 	[%r30+16], %f60;
	mul.f32 	%f61, %f44, %f58;
	fma.rn.f32 	%f62, %f52, %f57, %f61;
	st.shared.f32 	[%r31+16], %f62;
	selp.u16 	%rs15, 1, 0, %p5;
	st.shared.u8 	[%r32+4], %rs15;
	setp.geu.f32 	%p7, %f48, %f56;
	setp.lt.f32 	%p8, %f48, %f56;
	selp.f32 	%f63, 0f3F800000, 0f00000000, %p8;
	selp.f32 	%f64, 0f3F800000, 0f00000000, %p7;
	mul.f32 	%f65, %f56, %f64;
	fma.rn.f32 	%f66, %f48, %f63, %f65;
	st.shared.f32 	[%r33+28], %f66;
	mul.f32 	%f67, %f48, %f64;
	fma.rn.f32 	%f68, %f56, %f63, %f67;
	st.shared.f32 	[%r34+28], %f68;
	st.shared.u8 	[%r35+7], %rs13;
	ld.global.f32 	%f69, [%rd9+16];
	sub.f32 	%f70, %f69, %f1;
	ld.global.f32 	%f71, [%rd9+20];
	sub.f32 	%f72, %f71, %f2;
	mul.f32 	%f73, %f72, %f72;
	fma.rn.f32 	%f74, %f70, %f70, %f73;
	sub.f32 	%f75, %f69, %f3;
	sub.f32 	%f76, %f71, %f4;
	mul.f32 	%f77, %f76, %f76;
	fma.rn.f32 	%f78, %f75, %f75, %f77;
	sub.f32 	%f79, %f69, %f5;
	sub.f32 	%f80, %f71, %f6;
	mul.f32 	%f81, %f80, %f80;
	fma.rn.f32 	%f82, %f79, %f79, %f81;
	sub.f32 	%f83, %f69, %f7;
	sub.f32 	%f84, %f71, %f8;
	mul.f32 	%f85, %f84, %f84;
	fma.rn.f32 	%f86, %f83, %f83, %f85;
	setp.geu.f32 	%p9, %f74, %f82;
	setp.lt.f32 	%p10, %f74, %f82;
	selp.f32 	%f87, 0f3F800000, 0f00000000, %p10;
	selp.f32 	%f88, 0f3F800000, 0f00000000, %p9;
	mul.f32 	%f89, %f82, %f88;
	fma.rn.f32 	%f90, %f74, %f87, %f89;
	st.shared.f32 	[%r30+32], %f90;
	mul.f32 	%f91, %f74, %f88;
	fma.rn.f32 	%f92, %f82, %f87, %f91;
	st.shared.f32 	[%r31+32], %f92;
	selp.u16 	%rs16, 1, 0, %p9;
	st.shared.u8 	[%r32+8], %rs16;
	setp.geu.f32 	%p11, %f78, %f86;
	setp.lt.f32 	%p12, %f78, %f86;
	selp.f32 	%f93, 0f3F800000, 0f00000000, %p12;
	selp.f32 	%f94, 0f3F800000, 0f00000000, %p11;
	mul.f32 	%f95, %f86, %f94;
	fma.rn.f32 	%f96, %f78, %f93, %f95;
	st.shared.f32 	[%r33+44], %f96;
	mul.f32 	%f97, %f78, %f94;
	fma.rn.f32 	%f98, %f86, %f93, %f97;
	st.shared.f32 	[%r34+44], %f98;
	st.shared.u8 	[%r35+11], %rs13;
	ld.global.f32 	%f99, [%rd9+24];
	sub.f32 	%f100, %f99, %f1;
	ld.global.f32 	%f101, [%rd9+28];
	sub.f32 	%f102, %f101, %f2;
	mul.f32 	%f103, %f102, %f102;
	fma.rn.f32 	%f104, %f100, %f100, %f103;
	sub.f32 	%f105, %f99, %f3;
	sub.f32 	%f106, %f101, %f4;
	mul.f32 	%f107, %f106, %f106;
	fma.rn.f32 	%f108, %f105, %f105, %f107;
	sub.f32 	%f109, %f99, %f5;
	sub.f32 	%f110, %f101, %f6;
	mul.f32 	%f111, %f110, %f110;
	fma.rn.f32 	%f112, %f109, %f109, %f111;
	sub.f32 	%f113, %f99, %f7;
	sub.f32 	%f114, %f101, %f8;
	mul.f32 	%f115, %f114, %f114;
	fma.rn.f32 	%f116, %f113, %f113, %f115;
	setp.geu.f32 	%p13, %f104, %f112;
	setp.lt.f32 	%p14, %f104, %f112;
	selp.f32 	%f117, 0f3F800000, 0f00000000, %p14;
	selp.f32 	%f118, 0f3F800000, 0f00000000, %p13;
	mul.f32 	%f119, %f112, %f118;
	fma.rn.f32 	%f120, %f104, %f117, %f119;
	st.shared.f32 	[%r30+48], %f120;
	mul.f32 	%f121, %f104, %f118;
	fma.rn.f32 	%f122, %f112, %f117, %f121;
	st.shared.f32 	[%r31+48], %f122;
	selp.u16 	%rs17, 1, 0, %p13;
	st.shared.u8 	[%r32+12], %rs17;
	setp.geu.f32 	%p15, %f108, %f116;
	setp.lt.f32 	%p16, %f108, %f116;
	selp.f32 	%f123, 0f3F800000, 0f00000000, %p16;
	selp.f32 	%f124, 0f3F800000, 0f00000000, %p15;
	mul.f32 	%f125, %f116, %f124;
	fma.rn.f32 	%f126, %f108, %f123, %f125;
	st.shared.f32 	[%r33+60], %f126;
	mul.f32 	%f127, %f108, %f124;
	fma.rn.f32 	%f128, %f116, %f123, %f127;
	st.shared.f32 	[%r34+60], %f128;
	st.shared.u8 	[%r35+15], %rs13;
	ld.global.f32 	%f129, [%rd9+32];
	sub.f32 	%f130, %f129, %f1;
	ld.global.f32 	%f131, [%rd9+36];
	sub.f32 	%f132, %f131, %f2;
	mul.f32 	%f133, %f132, %f132;
	fma.rn.f32 	%f134, %f130, %f130, %f133;
	sub.f32 	%f135, %f129, %f3;
	sub.f32 	%f136, %f131, %f4;
	mul.f32 	%f137, %f136, %f136;
	fma.rn.f32 	%f138, %f135, %f135, %f137;
	sub.f32 	%f139, %f129, %f5;
	sub.f32 	%f140, %f131, %f6;
	mul.f32 	%f141, %f140, %f140;
	fma.rn.f32 	%f142, %f139, %f139, %f141;
	sub.f32 	%f143, %f129, %f7;
	sub.f32 	%f144, %f131, %f8;
	mul.f32 	%f145, %f144, %f144;
	fma.rn.f32 	%f146, %f143, %f143, %f145;
	setp.geu.f32 	%p17, %f134, %f142;
	setp.lt.f32 	%p18, %f134, %f142;
	selp.f32 	%f147, 0f3F800000, 0f00000000, %p18;
	selp.f32 	%f148, 0f3F800000, 0f00000000, %p17;
	mul.f32 	%f149, %f142, %f148;
	fma.rn.f32 	%f150, %f134, %f147, %f149;
	st.shared.f32 	[%r30+64], %f150;
	mul.f32 	%f151, %f134, %f148;
	fma.rn.f32 	%f152, %f142, %f147, %f151;
	st.shared.f32 	[%r31+64], %f152;
	selp.u16 	%rs18, 1, 0, %p17;
	st.shared.u8 	[%r32+16], %rs18;
	setp.geu.f32 	%p19, %f138, %f146;
	setp.lt.f32 	%p20, %f138, %f146;
	selp.f32 	%f153, 0f3F800000, 0f00000000, %p20;
	selp.f32 	%f154, 0f3F800000, 0f00000000, %p19;
	mul.f32 	%f155, %f146, %f154;
	fma.rn.f32 	%f156, %f138, %f153, %f155;
	st.shared.f32 	[%r33+76], %f156;
	mul.f32 	%f157, %f138, %f154;
	fma.rn.f32 	%f158, %f146, %f153, %f157;
	st.shared.f32 	[%r34+76], %f158;
	st.shared.u8 	[%r35+19], %rs13;
	ld.global.f32 	%f159, [%rd9+40];
	sub.f32 	%f160, %f159, %f1;
	ld.global.f32 	%f161, [%rd9+44];
	sub.f32 	%f162, %f161, %f2;
	mul.f32 	%f163, %f162, %f162;
	fma.rn.f32 	%f164, %f160, %f160, %f163;
	sub.f32 	%f165, %f159, %f3;
	sub.f32 	%f166, %f161, %f4;
	mul.f32 	%f167, %f166, %f166;
	fma.rn.f32 	%f168, %f165, %f165, %f167;
	sub.f32 	%f169, %f159, %f5;
	sub.f32 	%f170, %f161, %f6;
	mul.f32 	%f171, %f170, %f170;
	fma.rn.f32 	%f172, %f169, %f169, %f171;
	sub.f32 	%f173, %f159, %f7;
	sub.f32 	%f174, %f161, %f8;
	mul.f32 	%f175, %f174, %f174;
	fma.rn.f32 	%f176, %f173, %f173, %f175;
	setp.geu.f32 	%p21, %f164, %f172;
	setp.lt.f32 	%p22, %f164, %f172;
	selp.f32 	%f177, 0f3F800000, 0f00000000, %p22;
	selp.f32 	%f178, 0f3F800000, 0f00000000, %p21;
	mul.f32 	%f179, %f172, %f178;
	fma.rn.f32 	%f180, %f164, %f177, %f179;
	st.shared.f32 	[%r30+80], %f180;
	mul.f32 	%f181, %f164, %f178;
	fma.rn.f32 	%f182, %f172, %f177, %f181;
	st.shared.f32 	[%r31+80], %f182;
	selp.u16 	%rs19, 1, 0, %p21;
	st.shared.u8 	[%r32+20], %rs19;
	setp.geu.f32 	%p23, %f168, %f176;
	setp.lt.f32 	%p24, %f168, %f176;
	selp.f32 	%f183, 0f3F800000, 0f00000000, %p24;
	selp.f32 	%f184, 0f3F800000, 0f00000000, %p23;
	mul.f32 	%f185, %f176, %f184;
	fma.rn.f32 	%f186, %f168, %f183, %f185;
	st.shared.f32 	[%r33+92], %f186;
	mul.f32 	%f187, %f168, %f184;
	fma.rn.f32 	%f188, %f176, %f183, %f187;
	st.shared.f32 	[%r34+92], %f188;
	st.shared.u8 	[%r35+23], %rs13;
	ld.global.f32 	%f189, [%rd9+48];
	sub.f32 	%f190, %f189, %f1;
	ld.global.f32 	%f191, [%rd9+52];
	sub.f32 	%f192, %f191, %f2;
	mul.f32 	%f193, %f192, %f192;
	fma.rn.f32 	%f194, %f190, %f190, %f193;
	sub.f32 	%f195, %f189, %f3;
	sub.f32 	%f196, %f191, %f4;
	mul.f32 	%f197, %f196, %f196;
	fma.rn.f32 	%f198, %f195, %f195, %f197;
	sub.f32 	%f199, %f189, %f5;
	sub.f32 	%f200, %f191, %f6;
	mul.f32 	%f201, %f200, %f200;
	fma.rn.f32 	%f202, %f199, %f199, %f201;
	sub.f32 	%f203, %f189, %f7;
	sub.f32 	%f204, %f191, %f8;
	mul.f32 	%f205, %f204, %f204;
	fma.rn.f32 	%f206, %f203, %f203, %f205;
	setp.geu.f32 	%p25, %f194, %f202;
	setp.lt.f32 	%p26, %f194, %f202;
	selp.f32 	%f207, 0f3F800000, 0f00000000, %p26;
	selp.f32 	%f208, 0f3F800000, 0f00000000, %p25;
	mul.f32 	%f209, %f202, %f208;
	fma.rn.f32 	%f210, %f194, %f207, %f209;
	st.shared.f32 	[%r30+96], %f210;
	mul.f32 	%f211, %f194, %f208;
	fma.rn.f32 	%f212, %f202, %f207, %f211;
	st.shared.f32 	[%r31+96], %f212;
	selp.u16 	%rs20, 1, 0, %p25;
	st.shared.u8 	[%r32+24], %rs20;
	setp.geu.f32 	%p27, %f198, %f206;
	setp.lt.f32 	%p28, %f198, %f206;
	selp.f32 	%f213, 0f3F800000, 0f00000000, %p28;
	selp.f32 	%f214, 0f3F800000, 0f00000000, %p27;
	mul.f32 	%f215, %f206, %f214;
	fma.rn.f32 	%f216, %f198, %f213, %f215;
	st.shared.f32 	[%r33+108], %f216;
	mul.f32 	%f217, %f198, %f214;
	fma.rn.f32 	%f218, %f206, %f213, %f217;
	st.shared.f32 	[%r34+108], %f218;
	st.shared.u8 	[%r35+27], %rs13;
	ld.global.f32 	%f219, [%rd9+56];
	sub.f32 	%f220, %f219, %f1;
	ld.global.f32 	%f221, [%rd9+60];
	sub.f32 	%f222, %f221, %f2;
	mul.f32 	%f223, %f222, %f222;
	fma.rn.f32 	%f224, %f220, %f220, %f223;
	sub.f32 	%f225, %f219, %f3;
	sub.f32 	%f226, %f221, %f4;
	mul.f32 	%f227, %f226, %f226;
	fma.rn.f32 	%f228, %f225, %f225, %f227;
	sub.f32 	%f229, %f219, %f5;
	sub.f32 	%f230, %f221, %f6;
	mul.f32 	%f231, %f230, %f230;
	fma.rn.f32 	%f232, %f229, %f229, %f231;
	sub.f32 	%f233, %f219, %f7;
	sub.f32 	%f234, %f221, %f8;
	mul.f32 	%f235, %f234, %f234;
	fma.rn.f32 	%f236, %f233, %f233, %f235;
	setp.geu.f32 	%p29, %f224, %f232;
	setp.lt.f32 	%p30, %f224, %f232;
	selp.f32 	%f237, 0f3F800000, 0f00000000, %p30;
	selp.f32 	%f238, 0f3F800000, 0f00000000, %p29;
	mul.f32 	%f239, %f232, %f238;
	fma.rn.f32 	%f240, %f224, %f237, %f239;
	st.shared.f32 	[%r30+112], %f240;
	mul.f32 	%f241, %f224, %f238;
	fma.rn.f32 	%f242, %f232, %f237, %f241;
	st.shared.f32 	[%r31+112], %f242;
	selp.u16 	%rs21, 1, 0, %p29;
	st.shared.u8 	[%r32+28], %rs21;
	setp.geu.f32 	%p31, %f228, %f236;
	setp.lt.f32 	%p32, %f228, %f236;
	selp.f32 	%f243, 0f3F800000, 0f00000000, %p32;
	selp.f32 	%f244, 0f3F800000, 0f00000000, %p31;
	mul.f32 	%f245, %f236, %f244;
	fma.rn.f32 	%f246, %f228, %f243, %f245;
	st.shared.f32 	[%r33+124], %f246;
	mul.f32 	%f247, %f228, %f244;
	fma.rn.f32 	%f248, %f236, %f243, %f247;
	st.shared.f32 	[%r34+124], %f248;
	st.shared.u8 	[%r35+31], %rs13;
	ld.global.f32 	%f249, [%rd9+64];
	sub.f32 	%f250, %f249, %f1;
	ld.global.f32 	%f251, [%rd9+68];
	sub.f32 	%f252, %f251, %f2;
	mul.f32 	%f253, %f252, %f252;
	fma.rn.f32 	%f254, %f250, %f250, %f253;
	sub.f32 	%f255, %f249, %f3;
	sub.f32 	%f256, %f251, %f4;
	mul.f32 	%f257, %f256, %f256;
	fma.rn.f32 	%f258, %f255, %f255, %f257;
	sub.f32 	%f259, %f249, %f5;
	sub.f32 	%f260, %f251, %f6;
	mul.f32 	%f261, %f260, %f260;
	fma.rn.f32 	%f262, %f259, %f259, %f261;
	sub.f32 	%f263, %f249, %f7;
	sub.f32 	%f264, %f251, %f8;
	mul.f32 	%f265, %f264, %f264;
	fma.rn.f32 	%f266, %f263, %f263, %f265;
	setp.geu.f32 	%p33, %f254, %f262;
	setp.lt.f32 	%p34, %f254, %f262;
	selp.f32 	%f267, 0f3F800000, 0f00000000, %p34;
	selp.f32 	%f268, 0f3F800000, 0f00000000, %p33;
	mul.f32 	%f269, %f262, %f268;
	fma.rn.f32 	%f270, %f254, %f267, %f269;
	st.shared.f32 	[%r30+128], %f270;
	mul.f32 	%f271, %f254, %f268;
	fma.rn.f32 	%f272, %f262, %f267, %f271;
	st.shared.f32 	[%r31+128], %f272;
	selp.u16 	%rs22, 1, 0, %p33;
	st.shared.u8 	[%r32+32], %rs22;
	setp.geu.f32 	%p35, %f258, %f266;
	setp.lt.f32 	%p36, %f258, %f266;
	selp.f32 	%f273, 0f3F800000, 0f00000000, %p36;
	selp.f32 	%f274, 0f3F800000, 0f00000000, %p35;
	mul.f32 	%f275, %f266, %f274;
	fma.rn.f32 	%f276, %f258, %f273, %f275;
	st.shared.f32 	[%r33+140], %f276;
	mul.f32 	%f277, %f258, %f274;
	fma.rn.f32 	%f278, %f266, %f273, %f277;
	st.shared.f32 	[%r34+140], %f278;
	st.shared.u8 	[%r35+35], %rs13;
	ld.global.f32 	%f279, [%rd9+72];
	sub.f32 	%f280, %f279, %f1;
	ld.global.f32 	%f281, [%rd9+76];
	sub.f32 	%f282, %f281, %f2;
	mul.f32 	%f283, %f282, %f282;
	fma.rn.f32 	%f284, %f280, %f280, %f283;
	sub.f32 	%f285, %f279, %f3;
	sub.f32 	%f286, %f281, %f4;
	mul.f32 	%f287, %f286, %f286;
	fma.rn.f32 	%f288, %f285, %f285, %f287;
	sub.f32 	%f289, %f279, %f5;
	sub.f32 	%f290, %f281, %f6;
	mul.f32 	%f291, %f290, %f290;
	fma.rn.f32 	%f292, %f289, %f289, %f291;
	sub.f32 	%f293, %f279, %f7;
	sub.f32 	%f294, %f281, %f8;
	mul.f32 	%f295, %f294, %f294;
	fma.rn.f32 	%f296, %f293, %f293, %f295;
	setp.geu.f32 	%p37, %f284, %f292;
	setp.lt.f32 	%p38, %f284, %f292;
	selp.f32 	%f297, 0f3F800000, 0f00000000, %p38;
	selp.f32 	%f298, 0f3F800000, 0f00000000, %p37;
	mul.f32 	%f299, %f292, %f298;
	fma.rn.f32 	%f300, %f284, %f297, %f299;
	st.shared.f32 	[%r30+144], %f300;
	mul.f32 	%f301, %f284, %f298;
	fma.rn.f32 	%f302, %f292, %f297, %f301;
	st.shared.f32 	[%r31+144], %f302;
	selp.u16 	%rs23, 1, 0, %p37;
	st.shared.u8 	[%r32+36], %rs23;
	setp.geu.f32 	%p39, %f288, %f296;
	setp.lt.f32 	%p40, %f288, %f296;
	selp.f32 	%f303, 0f3F800000, 0f00000000, %p40;
	selp.f32 	%f304, 0f3F800000, 0f00000000, %p39;
	mul.f32 	%f305, %f296, %f304;
	fma.rn.f32 	%f306, %f288, %f303, %f305;
	st.shared.f32 	[%r33+156], %f306;
	mul.f32 	%f307, %f288, %f304;
	fma.rn.f32 	%f308, %f296, %f303, %f307;
	st.shared.f32 	[%r34+156], %f308;
	st.shared.u8 	[%r35+39], %rs13;
	ld.global.f32 	%f309, [%rd9+80];
	sub.f32 	%f310, %f309, %f1;
	ld.global.f32 	%f311, [%rd9+84];
	sub.f32 	%f312, %f311, %f2;
	mul.f32 	%f313, %f312, %f312;
	fma.rn.f32 	%f314, %f310, %f310, %f313;
	sub.f32 	%f315, %f309, %f3;
	sub.f32 	%f316, %f311, %f4;
	mul.f32 	%f317, %f316, %f316;
	fma.rn.f32 	%f318, %f315, %f315, %f317;
	sub.f32 	%f319, %f309, %f5;
	sub.f32 	%f320, %f311, %f6;
	mul.f32 	%f321, %f320, %f320;
	fma.rn.f32 	%f322, %f319, %f319, %f321;
	sub.f32 	%f323, %f309, %f7;
	sub.f32 	%f324, %f311, %f8;
	mul.f32 	%f325, %f324, %f324;
	fma.rn.f32 	%f326, %f323, %f323, %f325;
	setp.geu.f32 	%p41, %f314, %f322;
	setp.lt.f32 	%p42, %f314, %f322;
	selp.f32 	%f327, 0f3F800000, 0f00000000, %p42;
	selp.f32 	%f328, 0f3F800000, 0f00000000, %p41;
	mul.f32 	%f329, %f322, %f328;
	fma.rn.f32 	%f330, %f314, %f327, %f329;
	st.shared.f32 	[%r30+160], %f330;
	mul.f32 	%f331, %f314, %f328;
	fma.rn.f32 	%f332, %f322, %f327, %f331;
	st.shared.f32 	[%r31+160], %f332;
	selp.u16 	%rs24, 1, 0, %p41;
	st.shared.u8 	[%r32+40], %rs24;
	setp.geu.f32 	%p43, %f318, %f326;
	setp.lt.f32 	%p44, %f318, %f326;
	selp.f32 	%f333, 0f3F800000, 0f00000000, %p44;
	selp.f32 	%f334, 0f3F800000, 0f00000000, %p43;
	mul.f32 	%f335, %f326, %f334;
	fma.rn.f32 	%f336, %f318, %f333, %f335;
	st.shared.f32 	[%r33+172], %f336;
	mul.f32 	%f337, %f318, %f334;
	fma.rn.f32 	%f338, %f326, %f333, %f337;
	st.shared.f32 	[%r34+172], %f338;
	st.shared.u8 	[%r35+43], %rs13;
	ld.global.f32 	%f339, [%rd9+88];
	sub.f32 	%f340, %f339, %f1;
	ld.global.f32 	%f341, [%rd9+92];
	sub.f32 	%f342, %f341, %f2;
	mul.f32 	%f343, %f342, %f342;
	fma.rn.f32 	%f344, %f340, %f340, %f343;
	sub.f32 	%f345, %f339, %f3;
	sub.f32 	%f346, %f341, %f4;
	mul.f32 	%f347, %f346, %f346;
	fma.rn.f32 	%f348, %f345, %f345, %f347;
	sub.f32 	%f349, %f339, %f5;
	sub.f32 	%f350, %f341, %f6;
	mul.f32 	%f351, %f350, %f350;
	fma.rn.f32 	%f352, %f349, %f349, %f351;
	sub.f32 	%f353, %f339, %f7;
	sub.f32 	%f354, %f341, %f8;
	mul.f32 	%f355, %f354, %f354;
	fma.rn.f32 	%f356, %f353, %f353, %f355;
	setp.geu.f32 	%p45, %f344, %f352;
	setp.lt.f32 	%p46, %f344, %f352;
	selp.f32 	%f357, 0f3F800000, 0f00000000, %p46;
	selp.f32 	%f358, 0f3F800000, 0f00000000, %p45;
	mul.f32 	%f359, %f352, %f358;
	fma.rn.f32 	%f360, %f344, %f357, %f359;
	st.shared.f32 	[%r30+176], %f360;
	mul.f32 	%f361, %f344, %f358;
	fma.rn.f32 	%f362, %f352, %f357, %f361;
	st.shared.f32 	[%r31+176], %f362;
	selp.u16 	%rs25, 1, 0, %p45;
	st.shared.u8 	[%r32+44], %rs25;
	setp.geu.f32 	%p47, %f348, %f356;
	setp.lt.f32 	%p48, %f348, %f356;
	selp.f32 	%f363, 0f3F800000, 0f00000000, %p48;
	selp.f32 	%f364, 0f3F800000, 0f00000000, %p47;
	mul.f32 	%f365, %f356, %f364;
	fma.rn.f32 	%f366, %f348, %f363, %f365;
	st.shared.f32 	[%r33+188], %f366;
	mul.f32 	%f367, %f348, %f364;
	fma.rn.f32 	%f368, %f356, %f363, %f367;
	st.shared.f32 	[%r34+188], %f368;
	st.shared.u8 	[%r35+47], %rs13;
	bar.sync 	0;
	add.s32 	%r36, %r21, %r25;
	and.b32  	%r37, %r9, 1;
	mul.lo.s32 	%r38, %r37, 24;
	shl.b32 	%r39, %r9, 3;
	and.b32  	%r40, %r39, 8;
	xor.b32  	%r41, %r40, 15;
	add.s32 	%r42, %r37, 3;
	sub.s32 	%r43, 12, %r37;
	xor.b32  	%r44, %r40, 10;
	or.b32  	%r45, %r40, 5;
	mad.lo.s32 	%r46, %r37, 251, 6;
	mad.lo.s32 	%r47, %r37, 5, 9;
	ld.shared.f32 	%f369, [%r26];
	ld.shared.f32 	%f370, [%r26+16];
	add.f32 	%f371, %f369, %f370;
	ld.shared.f32 	%f372, [%r26+12];
	ld.shared.f32 	%f373, [%r26+28];
	add.f32 	%f374, %f372, %f373;
	setp.geu.f32 	%p49, %f371, %f374;
	setp.lt.f32 	%p50, %f371, %f374;
	selp.f32 	%f375, 0f3F800000, 0f00000000, %p50;
	selp.f32 	%f376, 0f3F800000, 0f00000000, %p49;
	mul.f32 	%f377, %f374, %f376;
	fma.rn.f32 	%f378, %f371, %f375, %f377;
	shl.b32 	%r48, %r38, 2;
	add.s32 	%r49, %r36, %r48;
	st.shared.f32 	[%r49], %f378;
	selp.b32 	%r50, %r40, %r41, %p50;
	add.s32 	%r51, %r38, %r24;
	add.s32 	%r52, %r23, %r51;
	st.shared.u8 	[%r52], %r50;
	add.f32 	%f379, %f369, %f373;
	add.f32 	%f380, %f372, %f370;
	setp.geu.f32 	%p51, %f379, %f380;
	setp.lt.f32 	%p52, %f379, %f380;
	selp.f32 	%f381, 0f3F800000, 0f00000000, %p52;
	selp.f32 	%f382, 0f3F800000, 0f00000000, %p51;
	mul.f32 	%f383, %f380, %f382;
	fma.rn.f32 	%f384, %f379, %f381, %f383;
	st.shared.f32 	[%r49+4], %f384;
	selp.b32 	%r53, %r42, %r43, %p52;
	st.shared.u8 	[%r52+1], %r53;
	ld.shared.f32 	%f385, [%r26+8];
	ld.shared.f32 	%f386, [%r26+24];
	add.f32 	%f387, %f385, %f386;
	ld.shared.f32 	%f388, [%r26+4];
	ld.shared.f32 	%f389, [%r26+20];
	add.f32 	%f390, %f388, %f389;
	setp.geu.f32 	%p53, %f387, %f390;
	setp.lt.f32 	%p54, %f387, %f390;
	selp.f32 	%f391, 0f3F800000, 0f00000000, %p54;
	selp.f32 	%f392, 0f3F800000, 0f00000000, %p53;
	mul.f32 	%f393, %f390, %f392;
	fma.rn.f32 	%f394, %f387, %f391, %f393;
	st.shared.f32 	[%r49+8], %f394;
	selp.b32 	%r54, %r44, %r45, %p54;
	st.shared.u8 	[%r52+2], %r54;
	add.f32 	%f395, %f388, %f386;
	add.f32 	%f396, %f385, %f389;
	setp.geu.f32 	%p55, %f395, %f396;
	setp.lt.f32 	%p56, %f395, %f396;
	selp.f32 	%f397, 0f3F800000, 0f00000000, %p56;
	selp.f32 	%f398, 0f3F800000, 0f00000000, %p55;
	mul.f32 	%f399, %f396, %f398;
	fma.rn.f32 	%f400, %f395, %f397, %f399;
	st.shared.f32 	[%r49+12], %f400;
	selp.b32 	%r55, %r46, %r47, %p56;
	st.shared.u8 	[%r52+3], %r55;
	ld.shared.f32 	%f401, [%r26+32];
	ld.shared.f32 	%f402, [%r26+48];
	add.f32 	%f403, %f401, %f402;
	ld.shared.f32 	%f404, [%r26+44];
	ld.shared.f32 	%f405, [%r26+60];
	add.f32 	%f406, %f404, %f405;
	setp.geu.f32 	%p57, %f403, %f406;
	setp.lt.f32 	%p58, %f403, %f406;
	selp.f32 	%f407, 0f3F800000, 0f00000000, %p58;
	selp.f32 	%f408, 0f3F800000, 0f00000000, %p57;
	mul.f32 	%f409, %f406, %f408;
	fma.rn.f32 	%f410, %f403, %f407, %f409;
	st.shared.f32 	[%r49+16], %f410;
	selp.b32 	%r56, %r40, %r41, %p58;
	st.shared.u8 	[%r52+4], %r56;
	add.f32 	%f411, %f401, %f405;
	add.f32 	%f412, %f404, %f402;
	setp.geu.f32 	%p59, %f411, %f412;
	setp.lt.f32 	%p60, %f411, %f412;
	selp.f32 	%f413, 0f3F800000, 0f00000000, %p60;
	selp.f32 	%f414, 0f3F800000, 0f00000000, %p59;
	mul.f32 	%f415, %f412, %f414;
	fma.rn.f32 	%f416, %f411, %f413, %f415;
	st.shared.f32 	[%r49+20], %f416;
	selp.b32 	%r57, %r42, %r43, %p60;
	st.shared.u8 	[%r52+5], %r57;
	ld.shared.f32 	%f417, [%r26+40];
	ld.shared.f32 	%f418, [%r26+56];
	add.f32 	%f419, %f417, %f418;
	ld.shared.f32 	%f420, [%r26+36];
	ld.shared.f32 	%f421, [%r26+52];
	add.f32 	%f422, %f420, %f421;
	setp.geu.f32 	%p61, %f419, %f422;
	setp.lt.f32 	%p62, %f419, %f422;
	selp.f32 	%f423, 0f3F800000, 0f00000000, %p62;
	selp.f32 	%f424, 0f3F800000, 0f00000000, %p61;
	mul.f32 	%f425, %f422, %f424;
	fma.rn.f32 	%f426, %f419, %f423, %f425;
	st.shared.f32 	[%r49+24], %f426;
	selp.b32 	%r58, %r44, %r45, %p62;
	st.shared.u8 	[%r52+6], %r58;
	add.f32 	%f427, %f420, %f418;
	add.f32 	%f428, %f417, %f421;
	setp.geu.f32 	%p63, %f427, %f428;
	setp.lt.f32 	%p64, %f427, %f428;
	selp.f32 	%f429, 0f3F800000, 0f00000000, %p64;
	selp.f32 	%f430, 0f3F800000, 0f00000000, %p63;
	mul.f32 	%f431, %f428, %f430;
	fma.rn.f32 	%f432, %f427, %f429, %f431;
	st.shared.f32 	[%r49+28], %f432;
	selp.b32 	%r59, %r46, %r47, %p64;
	st.shared.u8 	[%r52+7], %r59;
	ld.shared.f32 	%f433, [%r26+64];
	ld.shared.f32 	%f434, [%r26+80];
	add.f32 	%f435, %f433, %f434;
	ld.shared.f32 	%f436, [%r26+76];
	ld.shared.f32 	%f437, [%r26+92];
	add.f32 	%f438, %f436, %f437;
	setp.geu.f32 	%p65, %f435, %f438;
	setp.lt.f32 	%p66, %f435, %f438;
	selp.f32 	%f439, 0f3F800000, 0f00000000, %p66;
	selp.f32 	%f440, 0f3F800000, 0f00000000, %p65;
	mul.f32 	%f441, %f438, %f440;
	fma.rn.f32 	%f442, %f435, %f439, %f441;
	st.shared.f32 	[%r49+32], %f442;
	selp.b32 	%r60, %r40, %r41, %p66;
	st.shared.u8 	[%r52+8], %r60;
	add.f32 	%f443, %f433, %f437;
	add.f32 	%f444, %f436, %f434;
	setp.geu.f32 	%p67, %f443, %f444;
	setp.lt.f32 	%p68, %f443, %f444;
	selp.f32 	%f445, 0f3F800000, 0f00000000, %p68;
	selp.f32 	%f446, 0f3F800000, 0f00000000, %p67;
	mul.f32 	%f447, %f444, %f446;
	fma.rn.f32 	%f448, %f443, %f445, %f447;
	st.shared.f32 	[%r49+36], %f448;
	selp.b32 	%r61, %r42, %r43, %p68;
	st.shared.u8 	[%r52+9], %r61;
	ld.shared.f32 	%f449, [%r26+72];
	ld.shared.f32 	%f450, [%r26+88];
	add.f32 	%f451, %f449, %f450;
	ld.shared.f32 	%f452, [%r26+68];
	ld.shared.f32 	%f453, [%r26+84];
	add.f32 	%f454, %f452, %f453;
	setp.geu.f32 	%p69, %f451, %f454;
	setp.lt.f32 	%p70, %f451, %f454;
	selp.f32 	%f455, 0f3F800000, 0f00000000, %p70;
	selp.f32 	%f456, 0f3F800000, 0f00000000, %p69;
	mul.f32 	%f457, %f454, %f456;
	fma.rn.f32 	%f458, %f451, %f455, %f457;
	st.shared.f32 	[%r49+40], %f458;
	selp.b32 	%r62, %r44, %r45, %p70;
	st.shared.u8 	[%r52+10], %r62;
	add.f32 	%f459, %f452, %f450;
	add.f32 	%f460, %f449, %f453;
	setp.geu.f32 	%p71, %f459, %f460;
	setp.lt.f32 	%p72, %f459, %f460;
	selp.f32 	%f461, 0f3F800000, 0f00000000, %p72;
	selp.f32 	%f462, 0f3F800000, 0f00000000, %p71;
	mul.f32 	%f463, %f460, %f462;
	fma.rn.f32 	%f464, %f459, %f461, %f463;
	st.shared.f32 	[%r49+44], %f464;
	selp.b32 	%r63, %r46, %r47, %p72;
	st.shared.u8 	[%r52+11], %r63;
	ld.shared.f32 	%f465, [%r26+96];
	ld.shared.f32 	%f466, [%r26+112];
	add.f32 	%f467, %f465, %f466;
	ld.shared.f32 	%f468, [%r26+108];
	ld.shared.f32 	%f469, [%r26+124];
	add.f32 	%f470, %f468, %f469;
	setp.geu.f32 	%p73, %f467, %f470;
	setp.lt.f32 	%p74, %f467, %f470;
	selp.f32 	%f471, 0f3F800000, 0f00000000, %p74;
	selp.f32 	%f472, 0f3F800000, 0f00000000, %p73;
	mul.f32 	%f473, %f470, %f472;
	fma.rn.f32 	%f474, %f467, %f471, %f473;
	st.shared.f32 	[%r49+48], %f474;
	selp.b32 	%r64, %r40, %r41, %p74;
	st.shared.u8 	[%r52+12], %r64;
	add.f32 	%f475, %f465, %f469;
	add.f32 	%f476, %f468, %f466;
	setp.geu.f32 	%p75, %f475, %f476;
	setp.lt.f32 	%p76, %f475, %f476;
	selp.f32 	%f477, 0f3F800000, 0f00000000, %p76;
	selp.f32 	%f478, 0f3F800000, 0f00000000, %p75;
	mul.f32 	%f479, %f476, %f478;
	fma.rn.f32 	%f480, %f475, %f477, %f479;
	st.shared.f32 	[%r49+52], %f480;
	selp.b32 	%r65, %r42, %r43, %p76;
	st.shared.u8 	[%r52+13], %r65;
	ld.shared.f32 	%f481, [%r26+104];
	ld.shared.f32 	%f482, [%r26+120];
	add.f32 	%f483, %f481, %f482;
	ld.shared.f32 	%f484, [%r26+100];
	ld.shared.f32 	%f485, [%r26+116];
	add.f32 	%f486, %f484, %f485;
	setp.geu.f32 	%p77, %f483, %f486;
	setp.lt.f32 	%p78, %f483, %f486;
	selp.f32 	%f487, 0f3F800000, 0f00000000, %p78;
	selp.f32 	%f488, 0f3F800000, 0f00000000, %p77;
	mul.f32 	%f489, %f486, %f488;
	fma.rn.f32 	%f490, %f483, %f487, %f489;
	st.shared.f32 	[%r49+56], %f490;
	selp.b32 	%r66, %r44, %r45, %p78;
	st.shared.u8 	[%r52+14], %r66;
	add.f32 	%f491, %f484, %f482;
	add.f32 	%f492, %f481, %f485;
	setp.geu.f32 	%p79, %f491, %f492;
	setp.lt.f32 	%p80, %f491, %f492;
	selp.f32 	%f493, 0f3F800000, 0f00000000, %p80;
	selp.f32 	%f494, 0f3F800000, 0f00000000, %p79;
	mul.f32 	%f495, %f492, %f494;
	fma.rn.f32 	%f496, %f491, %f493, %f495;
	st.shared.f32 	[%r49+60], %f496;
	selp.b32 	%r67, %r46, %r47, %p80;
	st.shared.u8 	[%r52+15], %r67;
	ld.shared.f32 	%f497, [%r26+128];
	ld.shared.f32 	%f498, [%r26+144];
	add.f32 	%f499, %f497, %f498;
	ld.shared.f32 	%f500, [%r26+140];
	ld.shared.f32 	%f501, [%r26+156];
	add.f32 	%f502, %f500, %f501;
	setp.geu.f32 	%p81, %f499, %f502;
	setp.lt.f32 	%p82, %f499, %f502;
	selp.f32 	%f503, 0f3F800000, 0f00000000, %p82;
	selp.f32 	%f504, 0f3F800000, 0f00000000, %p81;
	mul.f32 	%f505, %f502, %f504;
	fma.rn.f32 	%f506, %f499, %f503, %f505;
	st.shared.f32 	[%r49+64], %f506;
	selp.b32 	%r68, %r40, %r41, %p82;
	st.shared.u8 	[%r52+16], %r68;
	add.f32 	%f507, %f497, %f501;
	add.f32 	%f508, %f500, %f498;
	setp.geu.f32 	%p83, %f507, %f508;
	setp.lt.f32 	%p84, %f507, %f508;
	selp.f32 	%f509, 0f3F800000, 0f00000000, %p84;
	selp.f32 	%f510, 0f3F800000, 0f00000000, %p83;
	mul.f32 	%f511, %f508, %f510;
	fma.rn.f32 	%f512, %f507, %f509, %f511;
	st.shared.f32 	[%r49+68], %f512;
	selp.b32 	%r69, %r42, %r43, %p84;
	st.shared.u8 	[%r52+17], %r69;
	ld.shared.f32 	%f513, [%r26+136];
	ld.shared.f32 	%f514, [%r26+152];
	add.f32 	%f515, %f513, %f514;
	ld.shared.f32 	%f516, [%r26+132];
	ld.shared.f32 	%f517, [%r26+148];
	add.f32 	%f518, %f516, %f517;
	setp.geu.f32 	%p85, %f515, %f518;
	setp.lt.f32 	%p86, %f515, %f518;
	selp.f32 	%f519, 0f3F800000, 0f00000000, %p86;
	selp.f32 	%f520, 0f3F800000, 0f00000000, %p85;
	mul.f32 	%f521, %f518, %f520;
	fma.rn.f32 	%f522, %f515, %f519, %f521;
	st.shared.f32 	[%r49+72], %f522;
	selp.b32 	%r70, %r44, %r45, %p86;
	st.shared.u8 	[%r52+18], %r70;
	add.f32 	%f523, %f516, %f514;
	add.f32 	%f524, %f513, %f517;
	setp.geu.f32 	%p87, %f523, %f524;
	setp.lt.f32 	%p88, %f523, %f524;
	selp.f32 	%f525, 0f3F800000, 0f00000000, %p88;
	selp.f32 	%f526, 0f3F800000, 0f00000000, %p87;
	mul.f32 	%f527, %f524, %f526;
	fma.rn.f32 	%f528, %f523, %f525, %f527;
	st.shared.f32 	[%r49+76], %f528;
	selp.b32 	%r71, %r46, %r47, %p88;
	st.shared.u8 	[%r52+19], %r71;
	ld.shared.f32 	%f529, [%r26+160];
	ld.shared.f32 	%f530, [%r26+176];
	add.f32 	%f531, %f529, %f530;
	ld.shared.f32 	%f532, [%r26+172];
	ld.shared.f32 	%f533, [%r26+188];
	add.f32 	%f534, %f532, %f533;
	setp.geu.f32 	%p89, %f531, %f534;
	setp.lt.f32 	%p90, %f531, %f534;
	selp.f32 	%f535, 0f3F800000, 0f00000000, %p90;
	selp.f32 	%f536, 0f3F800000, 0f00000000, %p89;
	mul.f32 	%f537, %f534, %f536;
	fma.rn.f32 	%f538, %f531, %f535, %f537;
	st.shared.f32 	[%r49+80], %f538;
	selp.b32 	%r72, %r40, %r41, %p90;
	st.shared.u8 	[%r52+20], %r72;
	add.f32 	%f539, %f529, %f533;
	add.f32 	%f540, %f532, %f530;
	setp.geu.f32 	%p91, %f539, %f540;
	setp.lt.f32 	%p92, %f539, %f540;
	selp.f32 	%f541, 0f3F800000, 0f00000000, %p92;
	selp.f32 	%f542, 0f3F800000, 0f00000000, %p91;
	mul.f32 	%f543, %f540, %f542;
	fma.rn.f32 	%f544, %f539, %f541, %f543;
	st.shared.f32 	[%r49+84], %f544;
	selp.b32 	%r73, %r42, %r43, %p92;
	st.shared.u8 	[%r52+21], %r73;
	ld.shared.f32 	%f545, [%r26+168];
	ld.shared.f32 	%f546, [%r26+184];
	add.f32 	%f547, %f545, %f546;
	ld.shared.f32 	%f548, [%r26+164];
	ld.shared.f32 	%f549, [%r26+180];
	add.f32 	%f550, %f548, %f549;
	setp.geu.f32 	%p93, %f547, %f550;
	setp.lt.f32 	%p94, %f547, %f550;
	selp.f32 	%f551, 0f3F800000, 0f00000000, %p94;
	selp.f32 	%f552, 0f3F800000, 0f00000000, %p93;
	mul.f32 	%f553, %f550, %f552;
	fma.rn.f32 	%f554, %f547, %f551, %f553;
	st.shared.f32 	[%r49+88], %f554;
	selp.b32 	%r74, %r44, %r45, %p94;
	st.shared.u8 	[%r52+22], %r74;
	add.f32 	%f555, %f548, %f546;
	add.f32 	%f556, %f545, %f549;
	setp.geu.f32 	%p95, %f555, %f556;
	setp.lt.f32 	%p96, %f555, %f556;
	selp.f32 	%f557, 0f3F800000, 0f00000000, %p96;
	selp.f32 	%f558, 0f3F800000, 0f00000000, %p95;
	mul.f32 	%f559, %f556, %f558;
	fma.rn.f32 	%f560, %f555, %f557, %f559;
	st.shared.f32 	[%r49+92], %f560;
	selp.b32 	%r75, %r46, %r47, %p96;
	st.shared.u8 	[%r52+23], %r75;
	bar.sync 	0;
	setp.eq.s32 	%p97, %r9, 0;
	selp.b32 	%r76, 0, 24, %p97;
	add.s32 	%r77, %r36, %r76;
	ld.shared.f32 	%f561, [%r77];
	ld.shared.f32 	%f562, [%r77+4];
	setp.geu.f32 	%p98, %f562, %f561;
	setp.lt.f32 	%p99, %f562, %f561;
	selp.f32 	%f563, 0f3F800000, 0f00000000, %p99;
	selp.f32 	%f564, 0f3F800000, 0f00000000, %p98;
	mul.f32 	%f565, %f561, %f564;
	fma.rn.f32 	%f566, %f562, %f563, %f565;
	ld.shared.f32 	%f567, [%r77+8];
	setp.geu.f32 	%p100, %f567, %f566;
	setp.lt.f32 	%p101, %f567, %f566;
	selp.f32 	%f568, 0f3F800000, 0f00000000, %p101;
	selp.f32 	%f569, 0f3F800000, 0f00000000, %p100;
	mul.f32 	%f570, %f566, %f569;
	fma.rn.f32 	%f571, %f567, %f568, %f570;
	selp.b16 	%rs26, 2, 0, %p101;
	and.pred  	%p102, %p99, %p100;
	selp.u16 	%rs27, 1, 0, %p102;
	or.b16  	%rs28, %rs26, %rs27;
	ld.shared.f32 	%f572, [%r77+12];
	setp.geu.f32 	%p103, %f572, %f571;
	setp.lt.f32 	%p104, %f572, %f571;
	selp.f32 	%f573, 0f3F800000, 0f00000000, %p104;
	selp.f32 	%f574, 0f3F800000, 0f00000000, %p103;
	mul.f32 	%f575, %f571, %f574;
	fma.rn.f32 	%f576, %f572, %f573, %f575;
	selp.b16 	%rs29, 3, %rs28, %p104;
	ld.shared.f32 	%f577, [%r77+16];
	ld.shared.f32 	%f578, [%r77+20];
	setp.geu.f32 	%p105, %f578, %f577;
	setp.lt.f32 	%p106, %f578, %f577;
	selp.f32 	%f579, 0f3F800000, 0f00000000, %p106;
	selp.f32 	%f580, 0f3F800000, 0f00000000, %p105;
	mul.f32 	%f581, %f577, %f580;
	fma.rn.f32 	%f582, %f578, %f579, %f581;
	ld.shared.f32 	%f583, [%r77+24];
	setp.geu.f32 	%p107, %f583, %f582;
	setp.lt.f32 	%p108, %f583, %f582;
	selp.f32 	%f584, 0f3F800000, 0f00000000, %p108;
	selp.f32 	%f585, 0f3F800000, 0f00000000, %p107;
	mul.f32 	%f586, %f582, %f585;
	fma.rn.f32 	%f587, %f583, %f584, %f586;
	selp.b16 	%rs30, 2, 0, %p108;
	and.pred  	%p109, %p106, %p107;
	selp.u16 	%rs31, 1, 0, %p109;
	or.b16  	%rs32, %rs30, %rs31;
	ld.shared.f32 	%f588, [%r77+28];
	setp.geu.f32 	%p110, %f588, %f587;
	setp.lt.f32 	%p111, %f588, %f587;
	selp.f32 	%f589, 0f3F800000, 0f00000000, %p111;
	selp.f32 	%f590, 0f3F800000, 0f00000000, %p110;
	mul.f32 	%f591, %f587, %f590;
	fma.rn.f32 	%f592, %f588, %f589, %f591;
	selp.b16 	%rs33, 3, %rs32, %p111;
	st.local.v2.u8 	[%rd7], {%rs29, %rs33};
	ld.shared.f32 	%f593, [%r77+32];
	ld.shared.f32 	%f594, [%r77+36];
	setp.geu.f32 	%p112, %f594, %f593;
	setp.lt.f32 	%p113, %f594, %f593;
	selp.f32 	%f595, 0f3F800000, 0f00000000, %p113;
	selp.f32 	%f596, 0f3F800000, 0f00000000, %p112;
	mul.f32 	%f597, %f593, %f596;
	fma.rn.f32 	%f598, %f594, %f595, %f597;
	ld.shared.f32 	%f599, [%r77+40];
	setp.geu.f32 	%p114, %f599, %f598;
	setp.lt.f32 	%p115, %f599, %f598;
	selp.f32 	%f600, 0f3F800000, 0f00000000, %p115;
	selp.f32 	%f601, 0f3F800000, 0f00000000, %p114;
	mul.f32 	%f602, %f598, %f601;
	fma.rn.f32 	%f603, %f599, %f600, %f602;
	selp.b16 	%rs34, 2, 0, %p115;
	and.pred  	%p116, %p113, %p114;
	selp.u16 	%rs35, 1, 0, %p116;
	or.b16  	%rs36, %rs34, %rs35;
	ld.shared.f32 	%f604, [%r77+44];
	setp.geu.f32 	%p117, %f604, %f603;
	setp.lt.f32 	%p118, %f604, %f603;
	selp.f32 	%f605, 0f3F800000, 0f00000000, %p118;
	selp.f32 	%f606, 0f3F800000, 0f00000000, %p117;
	mul.f32 	%f607, %f603, %f606;
	fma.rn.f32 	%f608, %f604, %f605, %f607;
	selp.b16 	%rs37, 3, %rs36, %p118;
	ld.shared.f32 	%f609, [%r77+48];
	ld.shared.f32 	%f610, [%r77+52];
	setp.geu.f32 	%p119, %f610, %f609;
	setp.lt.f32 	%p120, %f610, %f609;
	selp.f32 	%f611, 0f3F800000, 0f00000000, %p120;
	selp.f32 	%f612, 0f3F800000, 0f00000000, %p119;
	mul.f32 	%f613, %f609, %f612;
	fma.rn.f32 	%f614, %f610, %f611, %f613;
	ld.shared.f32 	%f615, [%r77+56];
	setp.geu.f32 	%p121, %f615, %f614;
	setp.lt.f32 	%p122, %f615, %f614;
	selp.f32 	%f616, 0f3F800000, 0f00000000, %p122;
	selp.f32 	%f617, 0f3F800000, 0f00000000, %p121;
	mul.f32 	%f618, %f614, %f617;
	fma.rn.f32 	%f619, %f615, %f616, %f618;
	selp.b16 	%rs38, 2, 0, %p122;
	and.pred  	%p123, %p120, %p121;
	selp.u16 	%rs39, 1, 0, %p123;
	or.b16  	%rs40, %rs38, %rs39;
	ld.shared.f32 	%f620, [%r77+60];
	setp.geu.f32 	%p124, %f620, %f619;
	setp.lt.f32 	%p125, %f620, %f619;
	selp.f32 	%f621, 0f3F800000, 0f00000000, %p125;
	selp.f32 	%f622, 0f3F800000, 0f00000000, %p124;
	mul.f32 	%f623, %f619, %f622;
	fma.rn.f32 	%f624, %f620, %f621, %f623;
	selp.b16 	%rs41, 3, %rs40, %p125;
	st.local.v2.u8 	[%rd7+2], {%rs37, %rs41};
	ld.shared.f32 	%f625, [%r77+64];
	ld.shared.f32 	%f626, [%r77+68];
	setp.geu.f32 	%p126, %f626, %f625;
	setp.lt.f32 	%p127, %f626, %f625;
	selp.f32 	%f627, 0f3F800000, 0f00000000, %p127;
	selp.f32 	%f628, 0f3F800000, 0f00000000, %p126;
	mul.f32 	%f629, %f625, %f628;
	fma.rn.f32 	%f630, %f626, %f627, %f629;
	ld.shared.f32 	%f631, [%r77+72];
	setp.geu.f32 	%p128, %f631, %f630;
	setp.lt.f32 	%p129, %f631, %f630;
	selp.f32 	%f632, 0f3F800000, 0f00000000, %p129;
	selp.f32 	%f633, 0f3F800000, 0f00000000, %p128;
	mul.f32 	%f634, %f630, %f633;
	fma.rn.f32 	%f635, %f631, %f632, %f634;
	selp.b16 	%rs42, 2, 0, %p129;
	and.pred  	%p130, %p127, %p128;
	selp.u16 	%rs43, 1, 0, %p130;
	or.b16  	%rs44, %rs42, %rs43;
	ld.shared.f32 	%f636, [%r77+76];
	setp.geu.f32 	%p131, %f636, %f635;
	setp.lt.f32 	%p132, %f636, %f635;
	selp.f32 	%f637, 0f3F800000, 0f00000000, %p132;
	selp.f32 	%f638, 0f3F800000, 0f00000000, %p131;
	mul.f32 	%f639, %f635, %f638;
	fma.rn.f32 	%f640, %f636, %f637, %f639;
	selp.b16 	%rs45, 3, %rs44, %p132;
	ld.shared.f32 	%f641, [%r77+80];
	ld.shared.f32 	%f642, [%r77+84];
	setp.geu.f32 	%p133, %f642, %f641;
	setp.lt.f32 	%p134, %f642, %f641;
	selp.f32 	%f643, 0f3F800000, 0f00000000, %p134;
	selp.f32 	%f644, 0f3F800000, 0f00000000, %p133;
	mul.f32 	%f645, %f641, %f644;
	fma.rn.f32 	%f646, %f642, %f643, %f645;
	ld.shared.f32 	%f647, [%r77+88];
	setp.geu.f32 	%p135, %f647, %f646;
	setp.lt.f32 	%p136, %f647, %f646;
	selp.f32 	%f648, 0f3F800000, 0f00000000, %p136;
	selp.f32 	%f649, 0f3F800000, 0f00000000, %p135;
	mul.f32 	%f650, %f646, %f649;
	fma.rn.f32 	%f651, %f647, %f648, %f650;
	selp.b16 	%rs46, 2, 0, %p136;
	and.pred  	%p137, %p134, %p135;
	selp.u16 	%rs47, 1, 0, %p137;
	or.b16  	%rs48, %rs46, %rs47;
	ld.shared.f32 	%f652, [%r77+92];
	setp.geu.f32 	%p138, %f652, %f651;
	setp.lt.f32 	%p139, %f652, %f651;
	selp.f32 	%f653, 0f3F800000, 0f00000000, %p139;
	selp.f32 	%f654, 0f3F800000, 0f00000000, %p138;
	mul.f32 	%f655, %f651, %f654;
	fma.rn.f32 	%f656, %f652, %f653, %f655;
	selp.b16 	%rs49, 3, %rs48, %p139;
	st.local.v2.u8 	[%rd7+4], {%rs45, %rs49};
	setp.leu.f32 	%p140, %f592, %f576;
	setp.gt.f32 	%p141, %f592, %f576;
	selp.f32 	%f657, 0f3F800000, 0f00000000, %p141;
	selp.f32 	%f658, 0f3F800000, 0f00000000, %p140;
	mul.f32 	%f659, %f576, %f658;
	fma.rn.f32 	%f660, %f592, %f657, %f659;
	setp.leu.f32 	%p142, %f608, %f660;
	selp.b64 	%rd14, 0, 2, %p142;
	and.pred  	%p143, %p141, %p142;
	selp.u64 	%rd15, 1, 0, %p143;
	or.b64  	%rd16, %rd14, %rd15;
	add.s64 	%rd17, %rd7, %rd16;
	mov.b16 	%rs50, 0;
	st.local.u8 	[%rd17], %rs50;
	ld.local.v2.u8 	{%rs51, %rs52}, [%rd7];
	ld.local.s8 	%rs53, [%rd7+2];
	and.b16  	%rs54, %rs53, 255;
	cvt.s16.s8 	%rs55, %rs51;
	mul.wide.s16 	%r78, %rs55, 4;
	cvt.u32.u16 	%r79, %rs52;
	cvt.s32.s8 	%r80, %r79;
	add.s32 	%r81, %r78, %r80;
	mul.wide.s32 	%rd18, %r81, 4;
	mov.u64 	%rd19, H6CodeWordsBin;
	add.s64 	%rd20, %rd19, %rd18;
	ld.const.u32 	%r82, [%rd20];
	shr.u32 	%r83, %r82, 18;
	and.b32  	%r84, %r83, 63;
	setp.eq.s16 	%p144, %rs54, 0;
	shr.u32 	%r85, %r82, 12;
	and.b32  	%r86, %r85, 63;
	setp.eq.s16 	%p145, %rs54, 1;
	selp.b32 	%r87, %r86, 0, %p145;
	selp.b32 	%r88, %r84, %r87, %p144;
	shr.u32 	%r89, %r82, 6;
	and.b32  	%r90, %r89, 63;
	setp.eq.s16 	%p146, %rs54, 2;
	and.b32  	%r91, %r82, 63;
	setp.eq.s16 	%p147, %rs54, 3;
	selp.b32 	%r92, %r91, 0, %p147;
	selp.b32 	%r93, %r90, %r92, %p146;
	add.s32 	%r94, %r88, %r93;
	cvt.u16.u32 	%rs56, %r94;
	shr.u16 	%rs57, %rs56, 4;
	and.b16  	%rs58, %rs57, 3;
	shr.u16 	%rs59, %rs56, 2;
	and.b16  	%rs60, %rs59, 3;
	and.b16  	%rs61, %rs56, 3;
	add.s32 	%r95, %r77, %r78;
	ld.shared.f32 	%f661, [%r95];
	cvt.s16.s8 	%rs62, %rs52;
	mul.wide.s16 	%r96, %rs62, 4;
	add.s32 	%r97, %r77, %r96;
	ld.shared.f32 	%f662, [%r97+16];
	add.f32 	%f663, %f661, %f662;
	mul.wide.s16 	%r98, %rs53, 4;
	add.s32 	%r99, %r77, %r98;
	ld.shared.f32 	%f664, [%r99+32];
	add.f32 	%f665, %f663, %f664;
	cvt.u32.u16 	%r100, %rs59;
	and.b32  	%r101, %r100, 12;
	add.s32 	%r102, %r77, %r101;
	ld.shared.f32 	%f666, [%r102+48];
	add.f32 	%f667, %f665, %f666;
	and.b32  	%r103, %r94, 12;
	add.s32 	%r104, %r77, %r103;
	ld.shared.f32 	%f668, [%r104+64];
	add.f32 	%f669, %f667, %f668;
	shl.b32 	%r105, %r94, 2;
	and.b32  	%r106, %r105, 12;
	add.s32 	%r107, %r77, %r106;
	ld.shared.f32 	%f670, [%r107+80];
	add.f32 	%f671, %f669, %f670;
	setp.geu.f32 	%p148, %f671, 0f447A0000;
	setp.lt.f32 	%p149, %f671, 0f447A0000;
	selp.f32 	%f672, 0f3F800000, 0f00000000, %p149;
	selp.f32 	%f673, 0f447A0000, 0f00000000, %p148;
	fma.rn.f32 	%f674, %f671, %f672, %f673;
	selp.b16 	%rs63, %rs51, %rs29, %p149;
	selp.b16 	%rs64, %rs52, %rs33, %p149;
	selp.b16 	%rs65, %rs53, %rs37, %p149;
	selp.b16 	%rs66, %rs58, %rs41, %p149;
	selp.b16 	%rs67, %rs60, %rs45, %p149;
	selp.b16 	%rs68, %rs61, %rs49, %p149;
	mov.b16 	%rs69, 1;
	st.local.u8 	[%rd17], %rs69;
	ld.local.v2.u8 	{%rs70, %rs71}, [%rd7];
	ld.local.s8 	%rs72, [%rd7+2];
	and.b16  	%rs73, %rs72, 255;
	cvt.s16.s8 	%rs74, %rs70;
	mul.wide.s16 	%r108, %rs74, 4;
	cvt.u32.u16 	%r109, %rs71;
	cvt.s32.s8 	%r110, %r109;
	add.s32 	%r111, %r108, %r110;
	mul.wide.s32 	%rd21, %r111, 4;
	add.s64 	%rd22, %rd19, %rd21;
	ld.const.u32 	%r112, [%rd22];
	shr.u32 	%r113, %r112, 18;
	and.b32  	%r114, %r113, 63;
	setp.eq.s16 	%p150, %rs73, 0;
	shr.u32 	%r115, %r112, 12;
	and.b32  	%r116, %r115, 63;
	setp.eq.s16 	%p151, %rs73, 1;
	selp.b32 	%r117, %r116, 0, %p151;
	selp.b32 	%r118, %r114, %r117, %p150;
	shr.u32 	%r119, %r112, 6;
	and.b32  	%r120, %r119, 63;
	setp.eq.s16 	%p152, %rs73, 2;
	and.b32  	%r121, %r112, 63;
	setp.eq.s16 	%p153, %rs73, 3;
	selp.b32 	%r122, %r121, 0, %p153;
	selp.b32 	%r123, %r120, %r122, %p152;
	add.s32 	%r124, %r118, %r123;
	cvt.u16.u32 	%rs75, %r124;
	shr.u16 	%rs76, %rs75, 4;
	and.b16  	%rs77, %rs76, 3;
	shr.u16 	%rs78, %rs75, 2;
	and.b16  	%rs79, %rs78, 3;
	and.b16  	%rs80, %rs75, 3;
	add.s32 	%r125, %r77, %r108;
	ld.shared.f32 	%f675, [%r125];
	cvt.s16.s8 	%rs81, %rs71;
	mul.wide.s16 	%r126, %rs81, 4;
	add.s32 	%r127, %r77, %r126;
	ld.shared.f32 	%f676, [%r127+16];
	add.f32 	%f677, %f675, %f676;
	mul.wide.s16 	%r128, %rs72, 4;
	add.s32 	%r129, %r77, %r128;
	ld.shared.f32 	%f678, [%r129+32];
	add.f32 	%f679, %f677, %f678;
	cvt.u32.u16 	%r130, %rs78;
	and.b32  	%r131, %r130, 12;
	add.s32 	%r132, %r77, %r131;
	ld.shared.f32 	%f680, [%r132+48];
	add.f32 	%f681, %f679, %f680;
	and.b32  	%r133, %r124, 12;
	add.s32 	%r134, %r77, %r133;
	ld.shared.f32 	%f682, [%r134+64];
	add.f32 	%f683, %f681, %f682;
	shl.b32 	%r135, %r124, 2;
	and.b32  	%r136, %r135, 12;
	add.s32 	%r137, %r77, %r136;
	ld.shared.f32 	%f684, [%r137+80];
	add.f32 	%f685, %f683, %f684;
	setp.geu.f32 	%p154, %f685, %f674;
	setp.lt.f32 	%p155, %f685, %f674;
	selp.f32 	%f686, 0f3F800000, 0f00000000, %p155;
	selp.f32 	%f687, 0f3F800000, 0f00000000, %p154;
	mul.f32 	%f688, %f674, %f687;
	fma.rn.f32 	%f689, %f685, %f686, %f688;
	selp.b16 	%rs82, %rs70, %rs63, %p155;
	selp.b16 	%rs83, %rs71, %rs64, %p155;
	selp.b16 	%rs84, %rs72, %rs65, %p155;
	selp.b16 	%rs85, %rs77, %rs66, %p155;
	selp.b16 	%rs86, %rs79, %rs67, %p155;
	selp.b16 	%rs87, %rs80, %rs68, %p155;
	mov.b16 	%rs88, 2;
	st.local.u8 	[%rd17], %rs88;
	ld.local.v2.u8 	{%rs89, %rs90}, [%rd7];
	ld.local.s8 	%rs91, [%rd7+2];
	and.b16  	%rs92, %rs91, 255;
	cvt.s16.s8 	%rs93, %rs89;
	mul.wide.s16 	%r138, %rs93, 4;
	cvt.u32.u16 	%r139, %rs90;
	cvt.s32.s8 	%r140, %r139;
	add.s32 	%r141, %r138, %r140;
	mul.wide.s32 	%rd23, %r141, 4;
	add.s64 	%rd24, %rd19, %rd23;
	ld.const.u32 	%r142, [%rd24];
	shr.u32 	%r143, %r142, 18;
	and.b32  	%r144, %r143, 63;
	setp.eq.s16 	%p156, %rs92, 0;
	shr.u32 	%r145, %r142, 12;
	and.b32  	%r146, %r145, 63;
	setp.eq.s16 	%p157, %rs92, 1;
	selp.b32 	%r147, %r146, 0, %p157;
	selp.b32 	%r148, %r144, %r147, %p156;
	shr.u32 	%r149, %r142, 6;
	and.b32  	%r150, %r149, 63;
	setp.eq.s16 	%p158, %rs92, 2;
	and.b32  	%r151, %r142, 63;
	setp.eq.s16 	%p159, %rs92, 3;
	selp.b32 	%r152, %r151, 0, %p159;
	selp.b32 	%r153, %r150, %r152, %p158;
	add.s32 	%r154, %r148, %r153;
	cvt.u16.u32 	%rs94, %r154;
	shr.u16 	%rs95, %rs94, 4;
	and.b16  	%rs96, %rs95, 3;
	shr.u16 	%rs97, %rs94, 2;
	and.b16  	%rs98, %rs97, 3;
	and.b16  	%rs99, %rs94, 3;
	add.s32 	%r155, %r77, %r138;
	ld.shared.f32 	%f690, [%r155];
	cvt.s16.s8 	%rs100, %rs90;
	mul.wide.s16 	%r156, %rs100, 4;
	add.s32 	%r157, %r77, %r156;
	ld.shared.f32 	%f691, [%r157+16];
	add.f32 	%f692, %f690, %f691;
	mul.wide.s16 	%r158, %rs91, 4;
	add.s32 	%r159, %r77, %r158;
	ld.shared.f32 	%f693, [%r159+32];
	add.f32 	%f694, %f692, %f693;
	cvt.u32.u16 	%r160, %rs97;
	and.b32  	%r161, %r160, 12;
	add.s32 	%r162, %r77, %r161;
	ld.shared.f32 	%f695, [%r162+48];
	add.f32 	%f696, %f694, %f695;
	and.b32  	%r163, %r154, 12;
	add.s32 	%r164, %r77, %r163;
	ld.shared.f32 	%f697, [%r164+64];
	add.f32 	%f698, %f696, %f697;
	shl.b32 	%r165, %r154, 2;
	and.b32  	%r166, %r165, 12;
	add.s32 	%r167, %r77, %r166;
	ld.shared.f32 	%f699, [%r167+80];
	add.f32 	%f700, %f698, %f699;
	setp.geu.f32 	%p160, %f700, %f689;
	setp.lt.f32 	%p161, %f700, %f689;
	selp.f32 	%f701, 0f3F800000, 0f00000000, %p161;
	selp.f32 	%f702, 0f3F800000, 0f00000000, %p160;
	mul.f32 	%f703, %f689, %f702;
	fma.rn.f32 	%f704, %f700, %f701, %f703;
	selp.b16 	%rs101, %rs89, %rs82, %p161;
	selp.b16 	%rs102, %rs90, %rs83, %p161;
	selp.b16 	%rs103, %rs91, %rs84, %p161;
	selp.b16 	%rs104, %rs96, %rs85, %p161;
	selp.b16 	%rs105, %rs98, %rs86, %p161;
	selp.b16 	%rs106, %rs99, %rs87, %p161;
	mov.b16 	%rs107, 3;
	st.local.u8 	[%rd17], %rs107;
	ld.local.v2.u8 	{%rs108, %rs109}, [%rd7];
	ld.local.s8 	%rs110, [%rd7+2];
	and.b16  	%rs111, %rs110, 255;
	cvt.s16.s8 	%rs112, %rs108;
	mul.wide.s16 	%r168, %rs112, 4;
	cvt.u32.u16 	%r169, %rs109;
	cvt.s32.s8 	%r170, %r169;
	add.s32 	%r171, %r168, %r170;
	mul.wide.s32 	%rd25, %r171, 4;
	add.s64 	%rd26, %rd19, %rd25;
	ld.const.u32 	%r172, [%rd26];
	shr.u32 	%r173, %r172, 18;
	and.b32  	%r174, %r173, 63;
	setp.eq.s16 	%p162, %rs111, 0;
	shr.u32 	%r175, %r172, 12;
	and.b32  	%r176, %r175, 63;
	setp.eq.s16 	%p163, %rs111, 1;
	selp.b32 	%r177, %r176, 0, %p163;
	selp.b32 	%r178, %r174, %r177, %p162;
	shr.u32 	%r179, %r172, 6;
	and.b32  	%r180, %r179, 63;
	setp.eq.s16 	%p164, %rs111, 2;
	and.b32  	%r181, %r172, 63;
	setp.eq.s16 	%p165, %rs111, 3;
	selp.b32 	%r182, %r181, 0, %p165;
	selp.b32 	%r183, %r180, %r182, %p164;
	add.s32 	%r184, %r178, %r183;
	cvt.u16.u32 	%rs113, %r184;
	shr.u16 	%rs114, %rs113, 4;
	and.b16  	%rs115, %rs114, 3;
	shr.u16 	%rs116, %rs113, 2;
	and.b16  	%rs117, %rs116, 3;
	and.b16  	%rs118, %rs113, 3;
	add.s32 	%r185, %r77, %r168;
	ld.shared.f32 	%f705, [%r185];
	cvt.s16.s8 	%rs119, %rs109;
	mul.wide.s16 	%r186, %rs119, 4;
	add.s32 	%r187, %r77, %r186;
	ld.shared.f32 	%f706, [%r187+16];
	add.f32 	%f707, %f705, %f706;
	mul.wide.s16 	%r188, %rs110, 4;
	add.s32 	%r189, %r77, %r188;
	ld.shared.f32 	%f708, [%r189+32];
	add.f32 	%f709, %f707, %f708;
	cvt.u32.u16 	%r190, %rs116;
	and.b32  	%r191, %r190, 12;
	add.s32 	%r192, %r77, %r191;
	ld.shared.f32 	%f710, [%r192+48];
	add.f32 	%f711, %f709, %f710;
	and.b32  	%r193, %r184, 12;
	add.s32 	%r194, %r77, %r193;
	ld.shared.f32 	%f712, [%r194+64];
	add.f32 	%f713, %f711, %f712;
	shl.b32 	%r195, %r184, 2;
	and.b32  	%r196, %r195, 12;
	add.s32 	%r197, %r77, %r196;
	ld.shared.f32 	%f714, [%r197+80];
	add.f32 	%f715, %f713, %f714;
	setp.geu.f32 	%p166, %f715, %f704;
	setp.lt.f32 	%p167, %f715, %f704;
	selp.f32 	%f716, 0f3F800000, 0f00000000, %p167;
	selp.f32 	%f717, 0f3F800000, 0f00000000, %p166;
	mul.f32 	%f718, %f704, %f717;
	fma.rn.f32 	%f719, %f715, %f716, %f718;
	selp.b16 	%rs120, %rs108, %rs101, %p167;
	selp.b16 	%rs121, %rs109, %rs102, %p167;
	selp.b16 	%rs122, %rs110, %rs103, %p167;
	selp.b16 	%rs123, %rs115, %rs104, %p167;
	selp.b16 	%rs124, %rs117, %rs105, %p167;
	selp.b16 	%rs125, %rs118, %rs106, %p167;
	setp.leu.f32 	%p168, %f640, %f624;
	setp.gt.f32 	%p169, %f640, %f624;
	selp.f32 	%f720, 0f3F800000, 0f00000000, %p169;
	selp.f32 	%f721, 0f3F800000, 0f00000000, %p168;
	mul.f32 	%f722, %f624, %f721;
	fma.rn.f32 	%f723, %f640, %f720, %f722;
	setp.leu.f32 	%p170, %f656, %f723;
	setp.gt.f32 	%p171, %f656, %f723;
	selp.f32 	%f724, 0f3F800000, 0f00000000, %p171;
	selp.f32 	%f725, 0f3F800000, 0f00000000, %p170;
	mul.f32 	%f726, %f723, %f725;
	fma.rn.f32 	%f727, %f656, %f724, %f726;
	selp.b64 	%rd27, 4, 3, %p169;
	selp.b64 	%rd28, 5, %rd27, %p171;
	setp.gt.f32 	%p172, %f640, %f727;
	selp.f32 	%f728, %f640, %f727, %p172;
	selp.b64 	%rd29, 4, %rd28, %p172;
	setp.gt.f32 	%p173, %f656, %f728;
	selp.b64 	%rd30, 5, %rd29, %p173;
	add.s64 	%rd31, %rd7, %rd30;
	st.local.u8 	[%rd31], %rs50;
	ld.local.v2.u8 	{%rs126, %rs127}, [%rd7+4];
	ld.local.s8 	%rs128, [%rd7+3];
	mul.wide.s16 	%r198, %rs128, 4;
	cvt.u32.u16 	%r199, %rs126;
	cvt.s32.s8 	%r200, %r199;
	add.s32 	%r201, %r198, %r200;
	mul.wide.s32 	%rd32, %r201, 4;
	mov.u64 	%rd33, H6CodeWordsRevBin;
	add.s64 	%rd34, %rd33, %rd32;
	ld.const.u32 	%r202, [%rd34];
	shr.u32 	%r203, %r202, 18;
	and.b32  	%r204, %r203, 63;
	setp.eq.s16 	%p174, %rs127, 0;
	shr.u32 	%r205, %r202, 12;
	and.b32  	%r206, %r205, 63;
	setp.eq.s16 	%p175, %rs127, 1;
	selp.b32 	%r207, %r206, 0, %p175;
	selp.b32 	%r208, %r204, %r207, %p174;
	shr.u32 	%r209, %r202, 6;
	and.b32  	%r210, %r209, 63;
	setp.eq.s16 	%p176, %rs127, 2;
	and.b32  	%r211, %r202, 63;
	setp.eq.s16 	%p177, %rs127, 3;
	selp.b32 	%r212, %r211, 0, %p177;
	selp.b32 	%r213, %r210, %r212, %p176;
	add.s32 	%r214, %r208, %r213;
	cvt.u16.u32 	%rs129, %r214;
	shr.u16 	%rs130, %rs129, 4;
	and.b16  	%rs131, %rs130, 3;
	shr.u16 	%rs132, %rs129, 2;
	and.b16  	%rs133, %rs132, 3;
	and.b16  	%rs134, %rs129, 3;
	cvt.u32.u16 	%r215, %rs132;
	and.b32  	%r216, %r215, 12;
	add.s32 	%r217, %r77, %r216;
	ld.shared.f32 	%f729, [%r217];
	and.b32  	%r218, %r214, 12;
	add.s32 	%r219, %r77, %r218;
	ld.shared.f32 	%f730, [%r219+16];
	add.f32 	%f731, %f729, %f730;
	shl.b32 	%r220, %r214, 2;
	and.b32  	%r221, %r220, 12;
	add.s32 	%r222, %r77, %r221;
	ld.shared.f32 	%f732, [%r222+32];
	add.f32 	%f733, %f731, %f732;
	add.s32 	%r223, %r77, %r198;
	ld.shared.f32 	%f734, [%r223+48];
	add.f32 	%f735, %f733, %f734;
	cvt.s16.s8 	%rs135, %rs126;
	mul.wide.s16 	%r224, %rs135, 4;
	add.s32 	%r225, %r77, %r224;
	ld.shared.f32 	%f736, [%r225+64];
	add.f32 	%f737, %f735, %f736;
	cvt.s16.s8 	%rs136, %rs127;
	mul.wide.s16 	%r226, %rs136, 4;
	add.s32 	%r227, %r77, %r226;
	ld.shared.f32 	%f738, [%r227+80];
	add.f32 	%f739, %f737, %f738;
	setp.geu.f32 	%p178, %f739, %f719;
	setp.lt.f32 	%p179, %f739, %f719;
	selp.f32 	%f740, 0f3F800000, 0f00000000, %p179;
	selp.f32 	%f741, 0f3F800000, 0f00000000, %p178;
	mul.f32 	%f742, %f719, %f741;
	fma.rn.f32 	%f743, %f739, %f740, %f742;
	selp.b16 	%rs137, %rs131, %rs120, %p179;
	selp.b16 	%rs138, %rs133, %rs121, %p179;
	selp.b16 	%rs139, %rs134, %rs122, %p179;
	selp.b16 	%rs140, %rs128, %rs123, %p179;
	selp.b16 	%rs141, %rs126, %rs124, %p179;
	selp.b16 	%rs142, %rs127, %rs125, %p179;
	st.local.u8 	[%rd31], %rs69;
	ld.local.v2.u8 	{%rs143, %rs144}, [%rd7+4];
	ld.local.s8 	%rs145, [%rd7+3];
	mul.wide.s16 	%r228, %rs145, 4;
	cvt.u32.u16 	%r229, %rs143;
	cvt.s32.s8 	%r230, %r229;
	add.s32 	%r231, %r228, %r230;
	mul.wide.s32 	%rd35, %r231, 4;
	add.s64 	%rd36, %rd33, %rd35;
	ld.const.u32 	%r232, [%rd36];
	shr.u32 	%r233, %r232, 18;
	and.b32  	%r234, %r233, 63;
	setp.eq.s16 	%p180, %rs144, 0;
	shr.u32 	%r235, %r232, 12;
	and.b32  	%r236, %r235, 63;
	setp.eq.s16 	%p181, %rs144, 1;
	selp.b32 	%r237, %r236, 0, %p181;
	selp.b32 	%r238, %r234, %r237, %p180;
	shr.u32 	%r239, %r232, 6;
	and.b32  	%r240, %r239, 63;
	setp.eq.s16 	%p182, %rs144, 2;
	and.b32  	%r241, %r232, 63;
	setp.eq.s16 	%p183, %rs144, 3;
	selp.b32 	%r242, %r241, 0, %p183;
	selp.b32 	%r243, %r240, %r242, %p182;
	add.s32 	%r244, %r238, %r243;
	cvt.u16.u32 	%rs146, %r244;
	shr.u16 	%rs147, %rs146, 4;
	and.b16  	%rs148, %rs147, 3;
	shr.u16 	%rs149, %rs146, 2;
	and.b16  	%rs150, %rs149, 3;
	and.b16  	%rs151, %rs146, 3;
	cvt.u32.u16 	%r245, %rs149;
	and.b32  	%r246, %r245, 12;
	add.s32 	%r247, %r77, %r246;
	ld.shared.f32 	%f744, [%r247];
	and.b32  	%r248, %r244, 12;
	add.s32 	%r249, %r77, %r248;
	ld.shared.f32 	%f745, [%r249+16];
	add.f32 	%f746, %f744, %f745;
	shl.b32 	%r250, %r244, 2;
	and.b32  	%r251, %r250, 12;
	add.s32 	%r252, %r77, %r251;
	ld.shared.f32 	%f747, [%r252+32];
	add.f32 	%f748, %f746, %f747;
	add.s32 	%r253, %r77, %r228;
	ld.shared.f32 	%f749, [%r253+48];
	add.f32 	%f750, %f748, %f749;
	cvt.s16.s8 	%rs152, %rs143;
	mul.wide.s16 	%r254, %rs152, 4;
	add.s32 	%r255, %r77, %r254;
	ld.shared.f32 	%f751, [%r255+64];
	add.f32 	%f752, %f750, %f751;
	cvt.s16.s8 	%rs153, %rs144;
	mul.wide.s16 	%r256, %rs153, 4;
	add.s32 	%r257, %r77, %r256;
	ld.shared.f32 	%f753, [%r257+80];
	add.f32 	%f754, %f752, %f753;
	setp.geu.f32 	%p184, %f754, %f743;
	setp.lt.f32 	%p185, %f754, %f743;
	selp.f32 	%f755, 0f3F800000, 0f00000000, %p185;
	selp.f32 	%f756, 0f3F800000, 0f00000000, %p184;
	mul.f32 	%f757, %f743, %f756;
	fma.rn.f32 	%f758, %f754, %f755, %f757;
	selp.b16 	%rs154, %rs148, %rs137, %p185;
	selp.b16 	%rs155, %rs150, %rs138, %p185;
	selp.b16 	%rs156, %rs151, %rs139, %p185;
	selp.b16 	%rs157, %rs145, %rs140, %p185;
	selp.b16 	%rs158, %rs143, %rs141, %p185;
	selp.b16 	%rs159, %rs144, %rs142, %p185;
	st.local.u8 	[%rd31], %rs88;
	ld.local.v2.u8 	{%rs160, %rs161}, [%rd7+4];
	ld.local.s8 	%rs162, [%rd7+3];
	mul.wide.s16 	%r258, %rs162, 4;
	cvt.u32.u16 	%r259, %rs160;
	cvt.s32.s8 	%r260, %r259;
	add.s32 	%r261, %r258, %r260;
	mul.wide.s32 	%rd37, %r261, 4;
	add.s64 	%rd38, %rd33, %rd37;
	ld.const.u32 	%r262, [%rd38];
	shr.u32 	%r263, %r262, 18;
	and.b32  	%r264, %r263, 63;
	setp.eq.s16 	%p186, %rs161, 0;
	shr.u32 	%r265, %r262, 12;
	and.b32  	%r266, %r265, 63;
	setp.eq.s16 	%p187, %rs161, 1;
	selp.b32 	%r267, %r266, 0, %p187;
	selp.b32 	%r268, %r264, %r267, %p186;
	shr.u32 	%r269, %r262, 6;
	and.b32  	%r270, %r269, 63;
	setp.eq.s16 	%p188, %rs161, 2;
	and.b32  	%r271, %r262, 63;
	setp.eq.s16 	%p189, %rs161, 3;
	selp.b32 	%r272, %r271, 0, %p189;
	selp.b32 	%r273, %r270, %r272, %p188;
	add.s32 	%r274, %r268, %r273;
	cvt.u16.u32 	%rs163, %r274;
	shr.u16 	%rs164, %rs163, 4;
	and.b16  	%rs165, %rs164, 3;
	shr.u16 	%rs166, %rs163, 2;
	and.b16  	%rs167, %rs166, 3;
	and.b16  	%rs168, %rs163, 3;
	cvt.u32.u16 	%r275, %rs166;
	and.b32  	%r276, %r275, 12;
	add.s32 	%r277, %r77, %r276;
	ld.shared.f32 	%f759, [%r277];
	and.b32  	%r278, %r274, 12;
	add.s32 	%r279, %r77, %r278;
	ld.shared.f32 	%f760, [%r279+16];
	add.f32 	%f761, %f759, %f760;
	shl.b32 	%r280, %r274, 2;
	and.b32  	%r281, %r280, 12;
	add.s32 	%r282, %r77, %r281;
	ld.shared.f32 	%f762, [%r282+32];
	add.f32 	%f763, %f761, %f762;
	add.s32 	%r283, %r77, %r258;
	ld.shared.f32 	%f764, [%r283+48];
	add.f32 	%f765, %f763, %f764;
	cvt.s16.s8 	%rs169, %rs160;
	mul.wide.s16 	%r284, %rs169, 4;
	add.s32 	%r285, %r77, %r284;
	ld.shared.f32 	%f766, [%r285+64];
	add.f32 	%f767, %f765, %f766;
	cvt.s16.s8 	%rs170, %rs161;
	mul.wide.s16 	%r286, %rs170, 4;
	add.s32 	%r287, %r77, %r286;
	ld.shared.f32 	%f768, [%r287+80];
	add.f32 	%f769, %f767, %f768;
	setp.geu.f32 	%p190, %f769, %f758;
	setp.lt.f32 	%p191, %f769, %f758;
	selp.f32 	%f770, 0f3F800000, 0f00000000, %p191;
	selp.f32 	%f771, 0f3F800000, 0f00000000, %p190;
	mul.f32 	%f772, %f758, %f771;
	fma.rn.f32 	%f773, %f769, %f770, %f772;
	selp.b16 	%rs171, %rs165, %rs154, %p191;
	selp.b16 	%rs172, %rs167, %rs155, %p191;
	selp.b16 	%rs173, %rs168, %rs156, %p191;
	selp.b16 	%rs174, %rs162, %rs157, %p191;
	selp.b16 	%rs175, %rs160, %rs158, %p191;
	selp.b16 	%rs176, %rs161, %rs159, %p191;
	st.local.u8 	[%rd31], %rs107;
	ld.local.v2.u8 	{%rs177, %rs178}, [%rd7+4];
	ld.local.s8 	%rs179, [%rd7+3];
	mul.wide.s16 	%r288, %rs179, 4;
	cvt.u32.u16 	%r289, %rs177;
	cvt.s32.s8 	%r290, %r289;
	add.s32 	%r291, %r288, %r290;
	mul.wide.s32 	%rd39, %r291, 4;
	add.s64 	%rd40, %rd33, %rd39;
	ld.const.u32 	%r292, [%rd40];
	shr.u32 	%r293, %r292, 18;
	and.b32  	%r294, %r293, 63;
	setp.eq.s16 	%p192, %rs178, 0;
	shr.u32 	%r295, %r292, 12;
	and.b32  	%r296, %r295, 63;
	setp.eq.s16 	%p193, %rs178, 1;
	selp.b32 	%r297, %r296, 0, %p193;
	selp.b32 	%r298, %r294, %r297, %p192;
	shr.u32 	%r299, %r292, 6;
	and.b32  	%r300, %r299, 63;
	setp.eq.s16 	%p194, %rs178, 2;
	and.b32  	%r301, %r292, 63;
	setp.eq.s16 	%p195, %rs178, 3;
	selp.b32 	%r302, %r301, 0, %p195;
	selp.b32 	%r303, %r300, %r302, %p194;
	add.s32 	%r304, %r298, %r303;
	cvt.u16.u32 	%rs180, %r304;
	shr.u16 	%rs181, %rs180, 4;
	and.b16  	%rs182, %rs181, 3;
	shr.u16 	%rs183, %rs180, 2;
	and.b16  	%rs184, %rs183, 3;
	and.b16  	%rs185, %rs180, 3;
	cvt.u32.u16 	%r305, %rs183;
	and.b32  	%r306, %r305, 12;
	add.s32 	%r307, %r77, %r306;
	ld.shared.f32 	%f774, [%r307];
	and.b32  	%r308, %r304, 12;
	add.s32 	%r309, %r77, %r308;
	ld.shared.f32 	%f775, [%r309+16];
	add.f32 	%f776, %f774, %f775;
	shl.b32 	%r310, %r304, 2;
	and.b32  	%r311, %r310, 12;
	add.s32 	%r312, %r77, %r311;
	ld.shared.f32 	%f777, [%r312+32];
	add.f32 	%f778, %f776, %f777;
	add.s32 	%r313, %r77, %r288;
	ld.shared.f32 	%f779, [%r313+48];
	add.f32 	%f780, %f778, %f779;
	cvt.s16.s8 	%rs186, %rs177;
	mul.wide.s16 	%r314, %rs186, 4;
	add.s32 	%r315, %r77, %r314;
	ld.shared.f32 	%f781, [%r315+64];
	add.f32 	%f782, %f780, %f781;
	cvt.s16.s8 	%rs187, %rs178;
	mul.wide.s16 	%r316, %rs187, 4;
	add.s32 	%r317, %r77, %r316;
	ld.shared.f32 	%f783, [%r317+80];
	add.f32 	%f784, %f782, %f783;
	setp.lt.f32 	%p196, %f784, %f773;
	selp.b16 	%rs1, %rs182, %rs171, %p196;
	selp.b16 	%rs2, %rs184, %rs172, %p196;
	selp.b16 	%rs3, %rs185, %rs173, %p196;
	selp.b16 	%rs4, %rs179, %rs174, %p196;
	selp.b16 	%rs5, %rs177, %rs175, %p196;
	selp.b16 	%rs6, %rs178, %rs176, %p196;
	setp.ne.s32 	%p197, %r9, 3;
	@%p197 bra 	$L__BB0_2;
	cvt.u32.u16 	%r318, %rs1;
	cvt.s32.s8 	%r319, %r318;
	cvt.s16.s8 	%rs188, %rs2;
	mul.wide.s16 	%r320, %rs188, 4;
	add.s32 	%r321, %r320, %r319;
	cvt.s16.s8 	%rs189, %rs3;
	mul.wide.s16 	%r322, %rs189, 16;
	add.s32 	%r323, %r321, %r322;
	cvt.s16.s8 	%rs190, %rs4;
	mul.wide.s16 	%r324, %rs190, 64;
	add.s32 	%r325, %r323, %r324;
	cvt.s16.s8 	%rs191, %rs5;
	mul.wide.s16 	%r326, %rs191, 256;
	add.s32 	%r327, %r325, %r326;
	cvt.s16.s8 	%rs192, %rs6;
	mul.wide.s16 	%r328, %rs192, 1024;
	add.s32 	%r329, %r327, %r328;
	st.global.u32 	[%rd1], %r329;
$L__BB0_2:
	bar.sync 	0;
	ret;

}


// ===== COMPILED SASS (sm_100) =====

	.target	sm_100

	.elftype	@"ET_EXEC"


//--------------------- .note.nv.tkinfo           --------------------------
	.section	.note.nv.tkinfo,"",@"SHT_NOTE"
	.sectionflags	@"SHF_NOTE_NV_TKINFO"
	.tkinfo
        /*0018*/ 	.word	0x00000002
        /*0030*/ 	.string	""
        /*0030*/ 	.string	"ptxas"
        /*0030*/ 	.string	"Cuda compilation tools, release 13.0, V13.0.88"
        /*0030*/ 	.string	"Build cuda_13.0.r13.0/compiler.36424714_0"
        /*0030*/ 	.string	"-arch sm_100 -m 64 "



//--------------------- .note.nv.cuinfo           --------------------------
	.section	.note.nv.cuinfo,"",@"SHT_NOTE"
	.sectionflags	@"SHF_NOTE_NV_CUINFO"
        /*0018*/ 	.short	0x0002
        /*001a*/ 	.short	0x0064
        /*001c*/ 	.short	0x0082
	.zero		2


//--------------------- .nv.info                  --------------------------
	.section	.nv.info,"",@"SHT_CUDA_INFO"
	.align	4


	//----- nvinfo : EIATTR_REGCOUNT
	.align		4
        /*0000*/ 	.byte	0x04, 0x2f
        /*0002*/ 	.short	(.L_4 - .L_3)
	.align		4
.L_3:
        /*0004*/ 	.word	index@(_Z7computePfPji)
        /*0008*/ 	.word	0x00000028


	//----- nvinfo : EIATTR_FRAME_SIZE
	.align		4
.L_4:
        /*000c*/ 	.byte	0x04, 0x11
        /*000e*/ 	.short	(.L_6 - .L_5)
	.align		4
.L_5:
        /*0010*/ 	.word	index@(_Z7computePfPji)
        /*0014*/ 	.word	0x00000008


	//----- nvinfo : EIATTR_MIN_STACK_SIZE
	.align		4
.L_6:
        /*0018*/ 	.byte	0x04, 0x12
        /*001a*/ 	.short	(.L_8 - .L_7)
	.align		4
.L_7:
        /*001c*/ 	.word	index@(_Z7computePfPji)
        /*0020*/ 	.word	0x00000008
.L_8:


//--------------------- .nv.compat                --------------------------
	.section	.nv.compat,"",@"SHT_CUDA_COMPAT_INFO"
	.align	4
        /*0000*/ 	.byte	0x02, 0x09, 0x00, 0x00, 0x02, 0x02, 0x01, 0x00, 0x02, 0x05, 0x05, 0x00, 0x03, 0x07, 0x01, 0x01
        /*0010*/ 	.byte	0x02, 0x03, 0x00, 0x00, 0x02, 0x06, 0x01, 0x00, 0x04, 0x0b, 0x08, 0x00, 0x01, 0x00, 0x00, 0x00
        /*0020*/ 	.byte	0x00, 0x00, 0x00, 0x00


//--------------------- .nv.info._Z7computePfPji  --------------------------
	.section	.nv.info._Z7computePfPji,"",@"SHT_CUDA_INFO"
	.sectionflags	@""
	.align	4


	//----- nvinfo : EIATTR_CUDA_API_VERSION
	.align		4
        /*0000*/ 	.byte	0x04, 0x37
        /*0002*/ 	.short	(.L_10 - .L_9)
.L_9:
        /*0004*/ 	.word	0x00000082


	//----- nvinfo : EIATTR_KPARAM_INFO
	.align		4
.L_10:
        /*0008*/ 	.byte	0x04, 0x17
        /*000a*/ 	.short	(.L_12 - .L_11)
.L_11:
        /*000c*/ 	.word	0x00000000
        /*0010*/ 	.short	0x0002
        /*0012*/ 	.short	0x0010
        /*0014*/ 	.byte	0x00, 0xf0, 0x11, 0x00


	//----- nvinfo : EIATTR_KPARAM_INFO
	.align		4
.L_12:
        /*0018*/ 	.byte	0x04, 0x17
        /*001a*/ 	.short	(.L_14 - .L_13)
.L_13:
        /*001c*/ 	.word	0x00000000
        /*0020*/ 	.short	0x0001
        /*0022*/ 	.short	0x0008
        /*0024*/ 	.byte	0x00, 0xf5, 0x21, 0x00


	//----- nvinfo : EIATTR_KPARAM_INFO
	.align		4
.L_14:
        /*0028*/ 	.byte	0x04, 0x17
        /*002a*/ 	.short	(.L_16 - .L_15)
.L_15:
        /*002c*/ 	.word	0x00000000
        /*0030*/ 	.short	0x0000
        /*0032*/ 	.short	0x0000
        /*0034*/ 	.byte	0x00, 0xf5, 0x21, 0x00


	//----- nvinfo : EIATTR_SPARSE_MMA_MASK
	.align		4
.L_16:
        /*0038*/ 	.byte	0x03, 0x50
        /*003a*/ 	.short	0x0000


	//----- nvinfo : EIATTR_MAXREG_COUNT
	.align		4
        /*003c*/ 	.byte	0x03, 0x1b
        /*003e*/ 	.short	0x00ff


	//----- nvinfo : EIATTR_NUM_BARRIERS
	.align		4
        /*0040*/ 	.byte	0x02, 0x4c
        /*0042*/ 	.byte	0x01
	.zero		1


	//----- nvinfo : EIATTR_MERCURY_ISA_VERSION
	.align		4
        /*0044*/ 	.byte	0x03, 0x5f
        /*0046*/ 	.short	0x0101


	//----- nvinfo : EIATTR_VRC_CTA_INIT_COUNT
	.align		4
        /*0048*/ 	.byte	0x02, 0x4a
	.zero		1
	.zero		1


	//----- nvinfo : EIATTR_EXIT_INSTR_OFFSETS
	.align		4
        /*004c*/ 	.byte	0x04, 0x1c
        /*004e*/ 	.short	(.L_18 - .L_17)


	//   ....[0]....
.L_17:
        /*0050*/ 	.word	0x00005cd0


	//----- nvinfo : EIATTR_CRS_STACK_SIZE
	.align		4
.L_18:
        /*0054*/ 	.byte	0x04, 0x1e
        /*0056*/ 	.short	(.L_20 - .L_19)
.L_19:
        /*0058*/ 	.word	0x00000000


	//----- nvinfo : EIATTR_CBANK_PARAM_SIZE
	.align		4
.L_20:
        /*005c*/ 	.byte	0x03, 0x19
        /*005e*/ 	.short	0x0014


	//----- nvinfo : EIATTR_PARAM_CBANK
	.align		4
        /*0060*/ 	.byte	0x04, 0x0a
        /*0062*/ 	.short	(.L_22 - .L_21)
	.align		4
.L_21:
        /*0064*/ 	.word	index@(.nv.constant0._Z7computePfPji)
        /*0068*/ 	.short	0x0380
        /*006a*/ 	.short	0x0014


	//----- nvinfo : EIATTR_SW_WAR
	.align		4
.L_22:
        /*006c*/ 	.byte	0x04, 0x36
        /*006e*/ 	.short	(.L_24 - .L_23)
.L_23:
        /*0070*/ 	.word	0x00000008
.L_24:


//--------------------- .nv.callgraph             --------------------------
	.section	.nv.callgraph,"",@"SHT_CUDA_CALLGRAPH"
	.align	4
	.sectionentsize	8
	.align		4
        /*0000*/ 	.word	0x00000000
	.align		4
        /*0004*/ 	.word	0xffffffff
	.align		4
        /*0008*/ 	.word	0x00000000
	.align		4
        /*000c*/ 	.word	0xfffffffe
	.align		4
        /*0010*/ 	.word	0x00000000
	.align		4
        /*0014*/ 	.word	0xfffffffd
	.align		4
        /*0018*/ 	.word	0x00000000
	.align		4
        /*001c*/ 	.word	0xfffffffc


//--------------------- .nv.constant3             --------------------------
	.section	.nv.constant3,"a",@progbits
	.align	4
.nv.constant3:
	.type		H6CodeWordsBin,@object
	.size		H6CodeWordsBin,(H6CodeWordsRevBin - H6CodeWordsBin)
H6CodeWordsBin:
        /*0000*/ 	.byte	0xbf, 0x5a, 0x01, 0x00, 0x64, 0xec, 0x6c, 0x00, 0xd2, 0x81, 0xb7, 0x00, 0x09, 0x37, 0xda, 0x00
        /*0010*/ 	.byte	0x21, 0xbd, 0x78, 0x00, 0xfa, 0x0b, 0x15, 0x00, 0x4c, 0x66, 0xce, 0x00, 0x97, 0xd0, 0xa3, 0x00
        /*0020*/ 	.byte	0x58, 0x23, 0x9f, 0x00, 0x83, 0x95, 0xf2, 0x00, 0x35, 0xf8, 0x29, 0x00, 0xee, 0x4e, 0x44, 0x00
        /*0030*/ 	.byte	0xc6, 0xc4, 0xe6, 0x00, 0x1d, 0x72, 0x8b, 0x00, 0xab, 0x1f, 0x50, 0x00, 0x70, 0xa9, 0x3d, 0x00
	.type		H6CodeWordsRevBin,@object
	.size		H6CodeWordsRevBin,(qamPts - H6CodeWordsRevBin)
H6CodeWordsRevBin:
        /*0040*/ 	.byte	0xa7, 0x97, 0x03, 0x00, 0xca, 0x4c, 0xb5, 0x00, 0x11, 0xfa, 0xd8, 0x00, 0x7c, 0x21, 0x6e, 0x00
        /*0050*/ 	.byte	0xf2, 0xc2, 0x56, 0x00, 0x9f, 0x19, 0xe0, 0x00, 0x44, 0xaf, 0x8d, 0x00, 0x29, 0x74, 0x3b, 0x00
        /*0060*/ 	.byte	0x0d, 0x3d, 0xa9, 0x00, 0x60, 0xe6, 0x1f, 0x00, 0xbb, 0x50, 0x72, 0x00, 0xd6, 0x8b, 0xc4, 0x00
        /*0070*/ 	.byte	0x58, 0x68, 0xfc, 0x00, 0x35, 0xb3, 0x4a, 0x00, 0xee, 0x05, 0x27, 0x00, 0x83, 0xde, 0x91, 0x00
	.type		qamPts,@object
	.size		qamPts,(.L_2 - qamPts)
qamPts:
        /*0080*/ 	.byte	0x00, 0x00, 0x80, 0x3f, 0x00, 0x00, 0xe0, 0x40, 0x00, 0x00, 0xa0, 0x40, 0x00, 0x00, 0xe0, 0x40
        /*0090*/ 	.byte	0x00, 0x00, 0xa0, 0x40, 0x00, 0x00, 0x40, 0x40, 0x00, 0x00, 0x80, 0x3f, 0x00, 0x00, 0x40, 0x40
        /*00a0*/ 	.byte	0x00, 0x00, 0x40, 0x40, 0x00, 0x00, 0xa0, 0x40, 0x00, 0x00, 0x40, 0x40, 0x00, 0x00, 0x80, 0x3f
        /*00b0*/ 	.byte	0x00, 0x00, 0xe0, 0x40, 0x00, 0x00, 0x80, 0x3f, 0x00, 0x00, 0xe0, 0x40, 0x00, 0x00, 0xa0, 0x40
        /*00c0*/ 	.byte	0x00, 0x00, 0x40, 0x40, 0x00, 0x00, 0xe0, 0x40, 0x00, 0x00, 0xe0, 0x40, 0x00, 0x00, 0xe0, 0x40
        /*00d0*/ 	.byte	0x00, 0x00, 0xe0, 0x40, 0x00, 0x00, 0x40, 0x40, 0x00, 0x00, 0x40, 0x40, 0x00, 0x00, 0x40, 0x40
        /*00e0*/ 	.byte	0x00, 0x00, 0xa0, 0x40, 0x00, 0x00, 0xa0, 0x40, 0x00, 0x00, 0xa0, 0x40, 0x00, 0x00, 0x80, 0x3f
        /*00f0*/ 	.byte	0x00, 0x00, 0x80, 0x3f, 0x00, 0x00, 0x80, 0x3f, 0x00, 0x00, 0x80, 0x3f, 0x00, 0x00, 0xa0, 0x40
.L_2:


//--------------------- .text._Z7computePfPji     --------------------------
	.section	.text._Z7computePfPji,"ax",@progbits
	.align	128
        .global         _Z7computePfPji
        .type           _Z7computePfPji,@function
        .size           _Z7computePfPji,(.L_x_3 - _Z7computePfPji)
        .other          _Z7computePfPji,@"STO_CUDA_ENTRY STV_DEFAULT"
_Z7computePfPji:
.text._Z7computePfPji:
[----:B------:R-:W0:Y:S01]  /*0000*/  LDC R1, c[0x0][0x37c] ;  /* 0x0000df00ff017b82 */ /* 0x000e220000000800 */
[----:B------:R-:W1:Y:S07]  /*0010*/  S2R R17, SR_TID.X ;  /* 0x0000000000117919 */ /* 0x000e6e0000002100 */
[----:B------:R-:W1:Y:S01]  /*0020*/  S2UR UR4, SR_CTAID.X ;  /* 0x00000000000479c3 */ /* 0x000e620000002500 */
[----:B0-----:R-:W-:-:S07]  /*0030*/  VIADD R1, R1, 0xfffffff8 ;  /* 0xfffffff801017836 */ /* 0x001fce0000000000 */
[----:B------:R-:W1:Y:S08]  /*0040*/  LDC R0, c[0x0][0x360] ;  /* 0x0000d800ff007b82 */ /* 0x000e700000000800 */
[----:B------:R-:W0:Y:S01]  /*0050*/  LDC.64 R4, c[0x0][0x380] ;  /* 0x0000e000ff047b82 */ /* 0x000e220000000a00 */
[----:B-1----:R-:W-:Y:S01]  /*0060*/  IMAD R17, R0, UR4, R17 ;  /* 0x0000000400117c24 */ /* 0x002fe2000f8e0211 */
[----:B------:R-:W1:Y:S04]  /*0070*/  LDCU.64 UR4, c[0x0][0x358] ;  /* 0x00006b00ff0477ac */ /* 0x000e680008000a00 */
[----:B------:R-:W-:-:S04]  /*0080*/  SHF.R.S32.HI R0, RZ, 0x1f, R17 ;  /* 0x0000001fff007819 */ /* 0x000fc80000011411 */
[----:B------:R-:W-:-:S04]  /*0090*/  LEA.HI R0, R0, R17, RZ, 0x2 ;  /* 0x0000001100007211 */ /* 0x000fc800078f10ff */
[----:B------:R-:W-:-:S05]  /*00a0*/  SHF.R.S32.HI R16, RZ, 0x2, R0 ;  /* 0x00000002ff107819 */ /* 0x000fca0000011400 */
[----:B------:R-:W-:-:S04]  /*00b0*/  IMAD R3, R16, 0x18, RZ ;  /* 0x0000001810037824 */ /* 0x000fc800078e02ff */
[----:B0-----:R-:W-:-:S05]  /*00c0*/  IMAD.WIDE R4, R3, 0x4, R4 ;  /* 0x0000000403047825 */ /* 0x001fca00078e0204 */
[----:B-1----:R-:W2:Y:S04]  /*00d0*/  LDG.E R20, desc[UR4][R4.64+0x4] ;  /* 0x0000040404147981 */ /* 0x002ea8000c1e1900 */
[----:B------:R-:W3:Y:S04]  /*00e0*/  LDG.E R25, desc[UR4][R4.64] ;  /* 0x0000000404197981 */ /* 0x000ee8000c1e1900 */
[----:B------:R-:W4:Y:S04]  /*00f0*/  LDG.E R18, desc[UR4][R4.64+0xc] ;  /* 0x00000c0404127981 */ /* 0x000f28000c1e1900 */
[----:B------:R-:W5:Y:S04]  /*0100*/  LDG.E R21, desc[UR4][R4.64+0x8] ;  /* 0x0000080404157981 */ /* 0x000f68000c1e1900 */
[----:B------:R-:W4:Y:S04]  /*0110*/  LDG.E R32, desc[UR4][R4.64+0x14] ;  /* 0x0000140404207981 */ /* 0x000f28000c1e1900 */
[----:B------:R-:W4:Y:S01]  /*0120*/  LDG.E R19, desc[UR4][R4.64+0x10] ;  /* 0x0000100404137981 */ /* 0x000f22000c1e1900 */
[----:B------:R-:W-:Y:S01]  /*0130*/  LOP3.LUT R0, R0, 0xfffffffc, RZ, 0xc0, !PT ;  /* 0xfffffffc00007812 */ /* 0x000fe200078ec0ff */
[----:B------:R-:W-:Y:S01]  /*0140*/  UMOV UR6, 0x80 ;  /* 0x0000008000067882 */ /* 0x000fe20000000000 */
[----:B------:R-:W0:Y:S03]  /*0150*/  S2R R12, SR_CgaCtaId ;  /* 0x00000000000c7919 */ /* 0x000e260000008800 */
[----:B------:R-:W-:-:S04]  /*0160*/  IMAD.IADD R17, R17, 0x1, -R0 ;  /* 0x0000000111117824 */ /* 0x000fc800078e0a00 */
[C---:B------:R-:W-:Y:S01]  /*0170*/  IMAD.SHL.U32 R15, R17.reuse, 0x4, RZ ;  /* 0x00000004110f7824 */ /* 0x040fe200078e00ff */
[----:B------:R-:W-:-:S04]  /*0180*/  LOP3.LUT R0, R17, 0x80, RZ, 0xc0, !PT ;  /* 0x0000008011007812 */ /* 0x000fc800078ec0ff */
[----:B------:R-:W-:Y:S02]  /*0190*/  LEA R14, R15, UR6, 0x3 ;  /* 0x000000060f0e7c11 */ /* 0x000fe4000f8e18ff */
[----:B------:R-:W-:Y:S02]  /*01a0*/  LEA.HI R0, R0, R17, RZ, 0x19 ;  /* 0x0000001100007211 */ /* 0x000fe400078fc8ff */
[----:B------:R-:W2:Y:S02]  /*01b0*/  LDC.64 R10, c[0x3][R14] ;  /* 0x00c000000e0a7b82 */ /* 0x000ea40000000a00 */
[----:B------:R-:W-:-:S04]  /*01c0*/  PRMT R0, R0, 0x8880, RZ ;  /* 0x0000888000007816 */ /* 0x000fc800000000ff */
[----:B------:R-:W-:Y:S02]  /*01d0*/  SHF.R.S32.HI R0, RZ, 0x1, R0 ;  /* 0x00000001ff007819 */ /* 0x000fe40000011400 */
[----:B------:R-:W1:Y:S08]  /*01e0*/  LDC.64 R2, c[0x3][R14+0x10] ;  /* 0x00c004000e027b82 */ /* 0x000e700000000a00 */
[----:B------:R-:W5:Y:S08]  /*01f0*/  LDC.64 R6, c[0x3][R14+0x8] ;  /* 0x00c002000e067b82 */ /* 0x000f700000000a00 */
[----:B------:R5:W5:Y:S01]  /*0200*/  LDC.64 R8, c[0x3][R14+0x18] ;  /* 0x00c006000e087b82 */ /* 0x000b620000000a00 */
[--C-:B--2---:R-:W-:Y:S01]  /*0210*/  FADD R13, -R11, R20.reuse ;  /* 0x000000140b0d7221 */ /* 0x104fe20000000100 */
[----:B-1----:R-:W-:-:S03]  /*0220*/  FADD R24, -R3, R20 ;  /* 0x0000001403187221 */ /* 0x002fc60000000100 */
[----:B------:R-:W-:Y:S01]  /*0230*/  FMUL R22, R13, R13 ;  /* 0x0000000d0d167220 */ /* 0x000fe20000400000 */
[----:B------:R-:W-:Y:S01]  /*0240*/  MOV R13, 0x400 ;  /* 0x00000400000d7802 */ /* 0x000fe20000000f00 */
[--C-:B---3--:R-:W-:Y:S01]  /*0250*/  FADD R23, -R10, R25.reuse ;  /* 0x000000190a177221 */ /* 0x108fe20000000100 */
[----:B------:R-:W-:Y:S01]  /*0260*/  FMUL R33, R24, R24 ;  /* 0x0000001818217220 */ /* 0x000fe20000400000 */
[----:B------:R-:W-:Y:S02]  /*0270*/  PRMT R24, R0, 0x9910, RZ ;  /* 0x0000991000187816 */ /* 0x000fe400000000ff */
[C---:B------:R-:W-:Y:S01]  /*0280*/  IADD3 R27, PT, PT, R13.reuse, 0x1200, RZ ;  /* 0x000012000d1b7810 */ /* 0x040fe20007ffe0ff */
[----:B------:R-:W-:Y:S02]  /*0290*/  VIADD R31, R13, 0x2400 ;  /* 0x000024000d1f7836 */ /* 0x000fe40000000000 */
[----:B------:R-:W-:Y:S01]  /*02a0*/  FFMA R23, R23, R23, R22 ;  /* 0x0000001717177223 */ /* 0x000fe20000000016 */
[----:B------:R-:W-:Y:S01]  /*02b0*/  FADD R22, -R2, R25 ;  /* 0x0000001902167221 */ /* 0x000fe20000000100 */
[----:B0-----:R-:W-:Y:S01]  /*02c0*/  LEA R29, R12, R27, 0x18 ;  /* 0x0000001b0c1d7211 */ /* 0x001fe200078ec0ff */
[----:B-----5:R-:W-:Y:S01]  /*02d0*/  FADD R37, -R6, R21 ;  /* 0x0000001506257221 */ /* 0x020fe20000000100 */
[----:B------:R-:W-:Y:S01]  /*02e0*/  LEA R27, R12, R13, 0x18 ;  /* 0x0000000d0c1b7211 */ /* 0x000fe200078ec0ff */
[----:B------:R-:W-:Y:S01]  /*02f0*/  FFMA R22, R22, R22, R33 ;  /* 0x0000001616167223 */ /* 0x000fe20000000021 */
[----:B------:R-:W-:Y:S01]  /*0300*/  LEA R31, R12, R31, 0x18 ;  /* 0x0000001f0c1f7211 */ /* 0x000fe200078ec0ff */
[----:B------:R-:W-:-:S02]  /*0310*/  IMAD R28, R16, 0x180, R29 ;  /* 0x00000180101c7824 */ /* 0x000fc400078e021d */
[----:B------:R-:W-:Y:S01]  /*0320*/  FADD R29, -R6, R25 ;  /* 0x00000019061d7221 */ /* 0x000fe20000000100 */
[C---:B------:R-:W-:Y:S01]  /*0330*/  IMAD R0, R16.reuse, 0x180, R27 ;  /* 0x0000018010007824 */ /* 0x040fe200078e021b */
[CC--:B------:R-:W-:Y:S01]  /*0340*/  FSET.BF.GEU.AND R26, R23.reuse, R22.reuse, PT ;  /* 0x00000016171a720a */ /* 0x0c0fe2000380e000 */
[----:B------:R-:W-:Y:S01]  /*0350*/  IMAD.MOV.U32 R27, RZ, RZ, R24 ;  /* 0x000000ffff1b7224 */ /* 0x000fe200078e0018 */
[----:B------:R-:W-:Y:S01]  /*0360*/  FSETP.GEU.AND P0, PT, R23, R22, PT ;  /* 0x000000161700720b */ /* 0x000fe20003f0e000 */
[----:B------:R-:W-:Y:S02]  /*0370*/  IMAD R14, R16, 0x60, R31 ;  /* 0x00000060100e7824 */ /* 0x000fe400078e021f */
[----:B------:R-:W-:Y:S01]  /*0380*/  FADD R24, -R7, R20 ;  /* 0x0000001407187221 */ /* 0x000fe20000000100 */
[C---:B------:R-:W-:Y:S01]  /*0390*/  IMAD R0, R27.reuse, 0x4, R0 ;  /* 0x000000041b007824 */ /* 0x040fe200078e0200 */
[----:B------:R-:W-:Y:S01]  /*03a0*/  LEA R28, R27, R28, 0x2 ;  /* 0x0000001c1b1c7211 */ /* 0x000fe200078e10ff */
[----:B------:R-:W-:Y:S01]  /*03b0*/  IMAD.IADD R14, R14, 0x1, R27 ;  /* 0x000000010e0e7824 */ /* 0x000fe200078e021b */
[C---:B------:R-:W-:Y:S01]  /*03c0*/  FSET.BF.LT.AND R27, R23.reuse, R22, PT ;  /* 0x00000016171b720a */ /* 0x040fe20003801000 */
[-C--:B------:R-:W-:Y:S01]  /*03d0*/  FMUL R30, R22, R26.reuse ;  /* 0x0000001a161e7220 */ /* 0x080fe20000400000 */
[----:B------:R-:W-:Y:S01]  /*03e0*/  FMUL R31, R23, R26 ;  /* 0x0000001a171f7220 */ /* 0x000fe20000400000 */
[----:B------:R-:W-:Y:S01]  /*03f0*/  FADD R20, -R9, R20 ;  /* 0x0000001409147221 */ /* 0x000fe20000000100 */
[----:B------:R-:W-:Y:S01]  /*0400*/  FMUL R24, R24, R24 ;  /* 0x0000001818187220 */ /* 0x000fe20000400000 */
[-C--:B------:R-:W-:Y:S01]  /*0410*/  FFMA R23, R23, R27.reuse, R30 ;  /* 0x0000001b17177223 */ /* 0x080fe2000000001e */
[----:B------:R-:W-:Y:S01]  /*0420*/  FFMA R27, R22, R27, R31 ;  /* 0x0000001b161b7223 */ /* 0x000fe2000000001f */
[--C-:B----4-:R-:W-:Y:S01]  /*0430*/  FADD R22, -R11, R18.reuse ;  /* 0x000000120b167221 */ /* 0x110fe20000000100 */
[----:B------:R-:W-:Y:S01]  /*0440*/  FADD R26, -R3, R18 ;  /* 0x00000012031a7221 */ /* 0x000fe20000000100 */
[----:B------:R-:W-:Y:S01]  /*0450*/  FADD R33, -R10, R21 ;  /* 0x000000150a217221 */ /* 0x000fe20000000100 */
[----:B------:R-:W-:Y:S01]  /*0460*/  FADD R25, -R8, R25 ;  /* 0x0000001908197221 */ /* 0x000fe20000000100 */
[----:B------:R-:W-:Y:S01]  /*0470*/  FMUL R22, R22, R22 ;  /* 0x0000001616167220 */ /* 0x000fe20000400000 */
[----:B------:R-:W-:Y:S01]  /*0480*/  FMUL R30, R20, R20 ;  /* 0x00000014141e7220 */ /* 0x000fe20000400000 */
[----:B------:R-:W-:Y:S01]  /*0490*/  FFMA R29, R29, R29, R24 ;  /* 0x0000001d1d1d7223 */ /* 0x000fe20000000018 */
[----:B------:R-:W-:Y:S01]  /*04a0*/  FADD R24, -R2, R21 ;  /* 0x0000001502187221 */ /* 0x000fe20000000100 */
[----:B------:R-:W-:Y:S01]  /*04b0*/  FMUL R31, R26, R26 ;  /* 0x0000001a1a1f7220 */ /* 0x000fe20000400000 */
[----:B------:R-:W-:Y:S01]  /*04c0*/  FFMA R33, R33, R33, R22 ;  /* 0x0000002121217223 */ /* 0x000fe20000000016 */
[----:B------:R-:W-:Y:S01]  /*04d0*/  FFMA R30, R25, R25, R30 ;  /* 0x00000019191e7223 */ /* 0x000fe2000000001e */
[--C-:B------:R-:W-:Y:S01]  /*04e0*/  FADD R22, -R9, R18.reuse ;  /* 0x0000001209167221 */ /* 0x100fe20000000100 */
[----:B------:R-:W-:Y:S01]  /*04f0*/  FADD R18, -R7, R18 ;  /* 0x0000001207127221 */ /* 0x000fe20000000100 */
[----:B------:R-:W-:Y:S01]  /*0500*/  FFMA R20, R24, R24, R31 ;  /* 0x0000001818147223 */ /* 0x000fe2000000001f */
[----:B------:R-:W-:Y:S01]  /*0510*/  FADD R24, -R8, R21 ;  /* 0x0000001508187221 */ /* 0x000fe20000000100 */
[----:B------:R-:W-:Y:S01]  /*0520*/  FSET.BF.GEU.AND R21, R29, R30, PT ;  /* 0x0000001e1d15720a */ /* 0x000fe2000380e000 */
[----:B------:R-:W-:Y:S01]  /*0530*/  FMUL R18, R18, R18 ;  /* 0x0000001212127220 */ /* 0x000fe20000400000 */
[----:B------:R-:W-:Y:S01]  /*0540*/  FMUL R25, R22, R22 ;  /* 0x0000001616197220 */ /* 0x000fe20000400000 */
[----:B------:R-:W-:Y:S01]  /*0550*/  FSET.BF.LT.AND R35, R33, R20, PT ;  /* 0x000000142123720a */ /* 0x000fe20003801000 */
[----:B------:R-:W-:Y:S01]  /*0560*/  FADD R26, -R2, R19 ;  /* 0x00000013021a7221 */ /* 0x000fe20000000100 */
[----:B------:R-:W-:Y:S01]  /*0570*/  FFMA R37, R37, R37, R18 ;  /* 0x0000002525257223 */ /* 0x000fe20000000012 */
[----:B------:R-:W-:Y:S01]  /*0580*/  FFMA R24, R24, R24, R25 ;  /* 0x0000001818187223 */ /* 0x000fe20000000019 */
[C---:B------:R-:W-:Y:S01]  /*0590*/  FSET.BF.LT.AND R18, R29.reuse, R30, PT ;  /* 0x0000001e1d12720a */ /* 0x040fe20003801000 */
[-C--:B------:R-:W-:Y:S01]  /*05a0*/  FMUL R22, R30, R21.reuse ;  /* 0x000000151e167220 */ /* 0x080fe20000400000 */
[----:B------:R-:W-:Y:S01]  /*05b0*/  FMUL R21, R29, R21 ;  /* 0x000000151d157220 */ /* 0x000fe20000400000 */
[----:B------:R-:W-:-:S02]  /*05c0*/  FSET.BF.GEU.AND R25, R33, R20, PT ;  /* 0x000000142119720a */ /* 0x000fc4000380e000 */
[-C--:B------:R-:W-:Y:S01]  /*05d0*/  FFMA R29, R29, R18.reuse, R22 ;  /* 0x000000121d1d7223 */ /* 0x080fe20000000016 */
[----:B------:R-:W-:Y:S01]  /*05e0*/  FFMA R30, R30, R18, R21 ;  /* 0x000000121e1e7223 */ /* 0x000fe20000000015 */
[----:B------:R-:W-:Y:S01]  /*05f0*/  FSET.BF.GEU.AND R21, R37, R24, PT ;  /* 0x000000182515720a */ /* 0x000fe2000380e000 */
[CC--:B------:R-:W-:Y:S01]  /*0600*/  FMUL R18, R20.reuse, R25.reuse ;  /* 0x0000001914127220 */ /* 0x0c0fe20000400000 */
[C---:B------:R-:W-:Y:S01]  /*0610*/  FMUL R25, R33.reuse, R25 ;  /* 0x0000001921197220 */ /* 0x040fe20000400000 */
[C---:B------:R-:W-:Y:S02]  /*0620*/  FSETP.GEU.AND P1, PT, R33.reuse, R20, PT ;  /* 0x000000142100720b */ /* 0x040fe40003f2e000 */
[-C--:B------:R-:W-:Y:S01]  /*0630*/  FFMA R33, R33, R35.reuse, R18 ;  /* 0x0000002321217223 */ /* 0x080fe20000000012 */
[----:B------:R-:W-:Y:S01]  /*0640*/  FFMA R35, R20, R35, R25 ;  /* 0x0000002314237223 */ /* 0x000fe20000000019 */
[C---:B------:R-:W-:Y:S01]  /*0650*/  FSET.BF.LT.AND R20, R37.reuse, R24, PT ;  /* 0x000000182514720a */ /* 0x040fe20003801000 */
[-C--:B------:R-:W-:Y:S01]  /*0660*/  FMUL R22, R24, R21.reuse ;  /* 0x0000001518167220 */ /* 0x080fe20000400000 */
[----:B------:R-:W-:Y:S01]  /*0670*/  FMUL R21, R37, R21 ;  /* 0x0000001525157220 */ /* 0x000fe20000400000 */
[----:B------:R-:W-:Y:S01]  /*0680*/  FADD R25, -R10, R19 ;  /* 0x000000130a197221 */ /* 0x000fe20000000100 */
[----:B------:R-:W-:-:S02]  /*0690*/  IMAD.IADD R18, R0, 0x1, R15 ;  /* 0x0000000100127824 */ /* 0x000fc400078e020f */
[-C--:B------:R-:W-:Y:S01]  /*06a0*/  FFMA R37, R37, R20.reuse, R22 ;  /* 0x0000001425257223 */ /* 0x080fe20000000016 */
[----:B------:R-:W-:Y:S01]  /*06b0*/  FFMA R24, R24, R20, R21 ;  /* 0x0000001418187223 */ /* 0x000fe20000000015 */
[--C-:B------:R-:W-:Y:S01]  /*06c0*/  FADD R20, -R11, R32.reuse ;  /* 0x000000200b147221 */ /* 0x100fe20000000100 */
[----:B------:R-:W-:Y:S01]  /*06d0*/  FADD R21, -R3, R32 ;  /* 0x0000002003157221 */ /* 0x000fe20000000100 */
[----:B------:R0:W-:Y:S01]  /*06e0*/  STS [R18], R23 ;  /* 0x0000001712007388 */ /* 0x0001e20000000800 */
[----:B------:R-:W-:Y:S02]  /*06f0*/  IMAD.IADD R22, R28, 0x1, R15 ;  /* 0x000000011c167824 */ /* 0x000fe400078e020f */
[----:B------:R-:W-:Y:S01]  /*0700*/  FMUL R20, R20, R20 ;  /* 0x0000001414147220 */ /* 0x000fe20000400000 */
[----:B------:R-:W-:Y:S01]  /*0710*/  FMUL R21, R21, R21 ;  /* 0x0000001515157220 */ /* 0x000fe20000400000 */
[----:B------:R-:W-:Y:S02]  /*0720*/  SEL R34, RZ, 0x1, !P0 ;  /* 0x00000001ff227807 */ /* 0x000fe40004000000 */
[----:B------:R-:W-:Y:S01]  /*0730*/  FFMA R25, R25, R25, R20 ;  /* 0x0000001919197223 */ /* 0x000fe20000000014 */
[----:B------:R-:W-:Y:S01]  /*0740*/  FFMA R26, R26, R26, R21 ;  /* 0x0000001a1a1a7223 */ /* 0x000fe20000000015 */
[----:B------:R1:W-:Y:S01]  /*0750*/  STS [R22], R27 ;  /* 0x0000001b16007388 */ /* 0x0003e20000000800 */
[----:B------:R-:W-:Y:S01]  /*0760*/  IADD3 R21, PT, PT, R17, R14, RZ ;  /* 0x0000000e11157210 */ /* 0x000fe20007ffe0ff */
[----:B------:R-:W-:-:S02]  /*0770*/  IMAD.IADD R20, R0, 0x1, -R15 ;  /* 0x0000000100147824 */ /* 0x000fc400078e0a0f */
[CC--:B0-----:R-:W-:Y:S02]  /*0780*/  FSET.BF.GEU.AND R23, R25.reuse, R26.reuse, PT ;  /* 0x0000001a1917720a */ /* 0x0c1fe4000380e000 */
[CC--:B------:R-:W-:Y:S01]  /*0790*/  FSET.BF.LT.AND R31, R25.reuse, R26.reuse, PT ;  /* 0x0000001a191f720a */ /* 0x0c0fe20003801000 */
[----:B------:R0:W-:Y:S01]  /*07a0*/  STS.U8 [R21], R34 ;  /* 0x0000002215007388 */ /* 0x0001e20000000000 */
[C---:B------:R-:W-:Y:S01]  /*07b0*/  FSETP.GEU.AND P0, PT, R25.reuse, R26, PT ;  /* 0x0000001a1900720b */ /* 0x040fe20003f0e000 */
[CC--:B------:R-:W-:Y:S01]  /*07c0*/  FMUL R36, R26.reuse, R23.reuse ;  /* 0x000000171a247220 */ /* 0x0c0fe20000400000 */
[C---:B-1----:R-:W-:Y:S01]  /*07d0*/  FMUL R27, R25.reuse, R23 ;  /* 0x00000017191b7220 */ /* 0x042fe20000400000 */
[----:B------:R1:W-:Y:S02]  /*07e0*/  STS [R20+0xc], R29 ;  /* 0x00000c1d14007388 */ /* 0x0003e40000000800 */
[-C--:B------:R-:W-:Y:S01]  /*07f0*/  FFMA R23, R25, R31.reuse, R36 ;  /* 0x0000001f19177223 */ /* 0x080fe20000000024 */
[----:B------:R-:W-:Y:S01]  /*0800*/  FFMA R25, R26, R31, R27 ;  /* 0x0000001f1a197223 */ /* 0x000fe2000000001b */
[----:B------:R-:W-:Y:S01]  /*0810*/  FADD R26, -R9, R32 ;  /* 0x00000020091a7221 */ /* 0x000fe20000000100 */
[----:B------:R-:W2:Y:S03]  /*0820*/  LDG.E R31, desc[UR4][R4.64+0x18] ;  /* 0x00001804041f7981 */ /* 0x000ea6000c1e1900 */
[----:B0-----:R-:W-:-:S02]  /*0830*/  FMUL R34, R26, R26 ;  /* 0x0000001a1a227220 */ /* 0x001fc40000400000 */
[----:B------:R-:W3:Y:S01]  /*0840*/  LDG.E R26, desc[UR4][R4.64+0x1c] ;  /* 0x00001c04041a7981 */ /* 0x000ee2000c1e1900 */
[----:B------:R-:W-:Y:S01]  /*0850*/  FADD R32, -R7, R32 ;  /* 0x0000002007207221 */ /* 0x000fe20000000100 */
[--C-:B------:R-:W-:Y:S01]  /*0860*/  FADD R27, -R8, R19.reuse ;  /* 0x00000013081b7221 */ /* 0x100fe20000000100 */
[----:B------:R-:W-:Y:S02]  /*0870*/  FADD R19, -R6, R19 ;  /* 0x0000001306137221 */ /* 0x000fe40000000100 */
[----:B------:R-:W-:Y:S01]  /*0880*/  FMUL R32, R32, R32 ;  /* 0x0000002020207220 */ /* 0x000fe20000400000 */
[----:B-1----:R-:W-:-:S03]  /*0890*/  FFMA R29, R27, R27, R34 ;  /* 0x0000001b1b1d7223 */ /* 0x002fc60000000022 */
[----:B------:R-:W-:-:S05]  /*08a0*/  FFMA R36, R19, R19, R32 ;  /* 0x0000001313247223 */ /* 0x000fca0000000020 */
[-C--:B------:R-:W-:Y:S01]  /*08b0*/  FSET.BF.GEU.AND R34, R36, R29.reuse, PT ;  /* 0x0000001d2422720a */ /* 0x080fe2000380e000 */
[----:B------:R-:W-:Y:S01]  /*08c0*/  IMAD.IADD R19, R28, 0x1, -R15 ;  /* 0x000000011c137824 */ /* 0x000fe200078e0a0f */
[C---:B------:R-:W-:Y:S01]  /*08d0*/  FSET.BF.LT.AND R32, R36.reuse, R29, PT ;  /* 0x0000001d2420720a */ /* 0x040fe20003801000 */
[----:B------:R-:W4:Y:S02]  /*08e0*/  LDG.E R28, desc[UR4][R4.64+0x24] ;  /* 0x00002404041c7981 */ /* 0x000f24000c1e1900 */
[-C--:B------:R-:W-:Y:S01]  /*08f0*/  FMUL R27, R29, R34.reuse ;  /* 0x000000221d1b7220 */ /* 0x080fe20000400000 */
[----:B------:R-:W-:-:S03]  /*0900*/  FMUL R34, R36, R34 ;  /* 0x0000002224227220 */ /* 0x000fc60000400000 */
[-C--:B------:R-:W-:Y:S01]  /*0910*/  FFMA R27, R36, R32.reuse, R27 ;  /* 0x00000020241b7223 */ /* 0x080fe2000000001b */
[----:B------:R-:W-:Y:S02]  /*0920*/  FFMA R32, R29, R32, R34 ;  /* 0x000000201d207223 */ /* 0x000fe40000000022 */
[----:B------:R-:W5:Y:S01]  /*0930*/  LDG.E R29, desc[UR4][R4.64+0x20] ;  /* 0x00002004041d7981 */ /* 0x000f62000c1e1900 */
[----:B------:R-:W-:-:S03]  /*0940*/  IMAD.IADD R14, R14, 0x1, -R17 ;  /* 0x000000010e0e7824 */ /* 0x000fc600078e0a11 */
[----:B------:R-:W-:Y:S04]  /*0950*/  STS [R19+0xc], R30 ;  /* 0x00000c1e13007388 */ /* 0x000fe80000000800 */
[----:B------:R-:W-:Y:S04]  /*0960*/  STS.U8 [R14+0x3], R15 ;  /* 0x0000030f0e007388 */ /* 0x000fe80000000000 */
[----:B------:R-:W-:Y:S01]  /*0970*/  STS [R18+0x10], R33 ;  /* 0x0000102112007388 */ /* 0x000fe20000000800 */
[----:B------:R-:W-:-:S03]  /*0980*/  SEL R36, RZ, 0x1, !P1 ;  /* 0x00000001ff247807 */ /* 0x000fc60004800000 */
[----:B------:R-:W-:Y:S04]  /*0990*/  STS [R22+0x10], R35 ;  /* 0x0000102316007388 */ /* 0x000fe80000000800 */
[----:B------:R-:W-:Y:S04]  /*09a0*/  STS.U8 [R21+0x4], R36 ;  /* 0x0000042415007388 */ /* 0x000fe80000000000 */
[----:B------:R-:W-:Y:S04]  /*09b0*/  STS [R20+0x1c], R37 ;  /* 0x00001c2514007388 */ /* 0x000fe80000000800 */
[----:B------:R0:W-:Y:S04]  /*09c0*/  STS [R19+0x1c], R24 ;  /* 0x00001c1813007388 */ /* 0x0001e80000000800 */
[----:B------:R-:W-:Y:S01]  /*09d0*/  STS.U8 [R14+0x7], R15 ;  /* 0x0000070f0e007388 */ /* 0x000fe20000000000 */
[----:B0-----:R-:W-:-:S03]  /*09e0*/  SEL R24, RZ, 0x1, !P0 ;  /* 0x00000001ff187807 */ /* 0x001fc60004000000 */
[----:B------:R-:W-:Y:S04]  /*09f0*/  STS [R18+0x20], R23 ;  /* 0x0000201712007388 */ /* 0x000fe80000000800 */
[----:B------:R-:W-:Y:S04]  /*0a00*/  STS [R22+0x20], R25 ;  /* 0x0000201916007388 */ /* 0x000fe80000000800 */
[----:B------:R0:W-:Y:S04]  /*0a10*/  STS.U8 [R21+0x8], R24 ;  /* 0x0000081815007388 */ /* 0x0001e80000000000 */
[----:B------:R1:W-:Y:S04]  /*0a20*/  STS [R20+0x2c], R27 ;  /* 0x00002c1b14007388 */ /* 0x0003e80000000800 */
[----:B0-----:R-:W5:Y:S04]  /*0a30*/  LDG.E R24, desc[UR4][R4.64+0x2c] ;  /* 0x00002c0404187981 */ /* 0x001f68000c1e1900 */
[----:B-1----:R-:W5:Y:S01]  /*0a40*/  LDG.E R27, desc[UR4][R4.64+0x28] ;  /* 0x00002804041b7981 */ /* 0x002f62000c1e1900 */
[----:B--2---:R-:W-:Y:S01]  /*0a50*/  FADD R30, -R10, R31 ;  /* 0x0000001f0a1e7221 */ /* 0x004fe20000000100 */
[----:B---3--:R-:W-:-:S04]  /*0a60*/  FADD R34, -R11, R26 ;  /* 0x0000001a0b227221 */ /* 0x008fc80000000100 */
[----:B------:R-:W-:-:S04]  /*0a70*/  FMUL R34, R34, R34 ;  /* 0x0000002222227220 */ /* 0x000fc80000400000 */
[----:B------:R-:W-:Y:S01]  /*0a80*/  FFMA R30, R30, R30, R34 ;  /* 0x0000001e1e1e7223 */ /* 0x000fe20000000022 */
[----:B------:R-:W-:-:S04]  /*0a90*/  FADD R34, -R3, R26 ;  /* 0x0000001a03227221 */ /* 0x000fc80000000100 */
[----:B------:R-:W-:Y:S01]  /*0aa0*/  FMUL R33, R34, R34 ;  /* 0x0000002222217220 */ /* 0x000fe20000400000 */
[----:B------:R-:W-:-:S04]  /*0ab0*/  FADD R34, -R2, R31 ;  /* 0x0000001f02227221 */ /* 0x000fc80000000100 */
[----:B------:R-:W-:-:S05]  /*0ac0*/  FFMA R34, R34, R34, R33 ;  /* 0x0000002222227223 */ /* 0x000fca0000000021 */
[CC--:B------:R-:W-:Y:S02]  /*0ad0*/  FSET.BF.GEU.AND R33, R30.reuse, R34.reuse, PT ;  /* 0x000000221e21720a */ /* 0x0c0fe4000380e000 */
[----:B------:R-:W-:-:S03]  /*0ae0*/  FSET.BF.LT.AND R35, R30, R34, PT ;  /* 0x000000221e23720a */ /* 0x000fc60003801000 */
[-C--:B------:R-:W-:Y:S01]  /*0af0*/  FMUL R36, R34, R33.reuse ;  /* 0x0000002122247220 */ /* 0x080fe20000400000 */
[C---:B------:R-:W-:Y:S01]  /*0b00*/  FMUL R37, R30.reuse, R33 ;  /* 0x000000211e257220 */ /* 0x040fe20000400000 */
[C---:B------:R-:W-:Y:S02]  /*0b10*/  FSETP.GEU.AND P1, PT, R30.reuse, R34, PT ;  /* 0x000000221e00720b */ /* 0x040fe40003f2e000 */
[-C--:B------:R-:W-:Y:S01]  /*0b20*/  FFMA R33, R30, R35.reuse, R36 ;  /* 0x000000231e217223 */ /* 0x080fe20000000024 */
[--C-:B------:R-:W-:Y:S01]  /*0b30*/  FADD R30, -R9, R26.reuse ;  /* 0x0000001a091e7221 */ /* 0x100fe20000000100 */
[----:B------:R-:W-:Y:S01]  /*0b40*/  FADD R26, -R7, R26 ;  /* 0x0000001a071a7221 */ /* 0x000fe20000000100 */
[----:B------:R-:W-:Y:S02]  /*0b50*/  FFMA R35, R34, R35, R37 ;  /* 0x0000002322237223 */ /* 0x000fe40000000025 */
[----:B------:R-:W-:Y:S01]  /*0b60*/  FMUL R34, R30, R30 ;  /* 0x0000001e1e227220 */ /* 0x000fe20000400000 */
[--C-:B------:R-:W-:Y:S01]  /*0b70*/  FADD R30, -R8, R31.reuse ;  /* 0x0000001f081e7221 */ /* 0x100fe20000000100 */
[----:B------:R-:W-:Y:S01]  /*0b80*/  FADD R31, -R6, R31 ;  /* 0x0000001f061f7221 */ /* 0x000fe20000000100 */
[----:B------:R-:W-:-:S02]  /*0b90*/  FMUL R26, R26, R26 ;  /* 0x0000001a1a1a7220 */ /* 0x000fc40000400000 */
[----:B------:R-:W-:Y:S02]  /*0ba0*/  FFMA R30, R30, R30, R34 ;  /* 0x0000001e1e1e7223 */ /* 0x000fe40000000022 */
[----:B------:R-:W-:-:S05]  /*0bb0*/  FFMA R36, R31, R31, R26 ;  /* 0x0000001f1f247223 */ /* 0x000fca000000001a */
[CC--:B------:R-:W-:Y:S02]  /*0bc0*/  FSET.BF.GEU.AND R37, R36.reuse, R30.reuse, PT ;  /* 0x0000001e2425720a */ /* 0x0c0fe4000380e000 */
[----:B------:R-:W-:-:S03]  /*0bd0*/  FSET.BF.LT.AND R31, R36, R30, PT ;  /* 0x0000001e241f720a */ /* 0x000fc60003801000 */
[-C--:B------:R-:W-:Y:S01]  /*0be0*/  FMUL R26, R30, R37.reuse ;  /* 0x000000251e1a7220 */ /* 0x080fe20000400000 */
[----:B------:R-:W-:-:S03]  /*0bf0*/  FMUL R34, R36, R37 ;  /* 0x0000002524227220 */ /* 0x000fc60000400000 */
[-C--:B------:R-:W-:Y:S01]  /*0c00*/  FFMA R37, R36, R31.reuse, R26 ;  /* 0x0000001f24257223 */ /* 0x080fe2000000001a */
[----:B------:R-:W-:Y:S01]  /*0c10*/  FFMA R26, R30, R31, R34 ;  /* 0x0000001f1e1a7223 */ /* 0x000fe20000000022 */
[--C-:B----4-:R-:W-:Y:S01]  /*0c20*/  FADD R30, -R11, R28.reuse ;  /* 0x0000001c0b1e7221 */ /* 0x110fe20000000100 */
[----:B------:R-:W-:-:S03]  /*0c30*/  FADD R34, -R3, R28 ;  /* 0x0000001c03227221 */ /* 0x000fc60000000100 */
[----:B------:R-:W-:Y:S01]  /*0c40*/  FMUL R31, R30, R30 ;  /* 0x0000001e1e1f7220 */ /* 0x000fe20000400000 */
[----:B-----5:R-:W-:Y:S01]  /*0c50*/  FADD R30, -R10, R29 ;  /* 0x0000001d0a1e7221 */ /* 0x020fe20000000100 */
[----:B------:R-:W-:-:S03]  /*0c60*/  FMUL R34, R34, R34 ;  /* 0x0000002222227220 */ /* 0x000fc60000400000 */
[----:B------:R-:W-:Y:S01]  /*0c70*/  FFMA R30, R30, R30, R31 ;  /* 0x0000001e1e1e7223 */ /* 0x000fe2000000001f */
        /* <DEDUP_REMOVED lines=22> */
[----:B------:R-:W-:Y:S02]  /*0de0*/  FFMA R28, R30, R31, R34 ;  /* 0x0000001f1e1c7223 */ /* 0x000fe40000000022 */
[----:B------:R-:W2:Y:S04]  /*0df0*/  LDG.E R30, desc[UR4][R4.64+0x34] ;  /* 0x00003404041e7981 */ /* 0x000ea8000c1e1900 */
[----:B------:R-:W3:Y:S01]  /*0e00*/  LDG.E R31, desc[UR4][R4.64+0x30] ;  /* 0x00003004041f7981 */ /* 0x000ee2000c1e1900 */
[----:B------:R-:W-:-:S03]  /*0e10*/  FADD R36, -R11, R24 ;  /* 0x000000180b247221 */ /* 0x000fc60000000100 */
[----:B------:R-:W-:Y:S04]  /*0e20*/  STS [R19+0x2c], R32 ;  /* 0x00002c2013007388 */ /* 0x000fe80000000800 */
[----:B------:R-:W-:Y:S04]  /*0e30*/  STS.U8 [R14+0xb], R15 ;  /* 0x00000b0f0e007388 */ /* 0x000fe80000000000 */
[----:B------:R0:W-:Y:S02]  /*0e40*/  STS [R18+0x30], R33 ;  /* 0x0000302112007388 */ /* 0x0001e40000000800 */
[----:B0-----:R-:W-:Y:S01]  /*0e50*/  FMUL R33, R36, R36 ;  /* 0x0000002424217220 */ /* 0x001fe20000400000 */
[----:B------:R-:W-:-:S04]  /*0e60*/  FADD R36, -R10, R27 ;  /* 0x0000001b0a247221 */ /* 0x000fc80000000100 */
[----:B------:R-:W-:Y:S01]  /*0e70*/  FFMA R32, R36, R36, R33 ;  /* 0x0000002424207223 */ /* 0x000fe20000000021 */
[----:B------:R-:W-:-:S04]  /*0e80*/  FADD R36, -R3, R24 ;  /* 0x0000001803247221 */ /* 0x000fc80000000100 */
[----:B------:R-:W-:Y:S01]  /*0e90*/  FMUL R33, R36, R36 ;  /* 0x0000002424217220 */ /* 0x000fe20000400000 */
[----:B------:R-:W-:Y:S01]  /*0ea0*/  FADD R36, -R2, R27 ;  /* 0x0000001b02247221 */ /* 0x000fe20000000100 */
[----:B------:R-:W-:-:S03]  /*0eb0*/  SEL R34, RZ, 0x1, !P1 ;  /* 0x00000001ff227807 */ /* 0x000fc60004800000 */
[----:B------:R-:W-:Y:S01]  /*0ec0*/  FFMA R33, R36, R36, R33 ;  /* 0x0000002424217223 */ /* 0x000fe20000000021 */
[----:B------:R0:W-:Y:S04]  /*0ed0*/  STS [R22+0x30], R35 ;  /* 0x0000302316007388 */ /* 0x0001e80000000800 */
[----:B------:R1:W-:Y:S01]  /*0ee0*/  STS.U8 [R21+0xc], R34 ;  /* 0x00000c2215007388 */ /* 0x0003e20000000000 */
[----:B0-----:R-:W-:-:S03]  /*0ef0*/  FSET.BF.GEU.AND R35, R32, R33, PT ;  /* 0x000000212023720a */ /* 0x001fc6000380e000 */
[----:B------:R0:W-:Y:S01]  /*0f00*/  STS [R20+0x3c], R37 ;  /* 0x00003c2514007388 */ /* 0x0001e20000000800 */
[C---:B-1----:R-:W-:Y:S01]  /*0f10*/  FSET.BF.LT.AND R34, R32.reuse, R33, PT ;  /* 0x000000212022720a */ /* 0x042fe20003801000 */
[----:B------:R-:W-:Y:S01]  /*0f20*/  FMUL R36, R33, R35 ;  /* 0x0000002321247220 */ /* 0x000fe20000400000 */
[C---:B------:R-:W-:Y:S01]  /*0f30*/  FSETP.GEU.AND P1, PT, R32.reuse, R33, PT ;  /* 0x000000212000720b */ /* 0x040fe20003f2e000 */
[C---:B0-----:R-:W-:Y:S02]  /*0f40*/  FMUL R37, R32.reuse, R35 ;  /* 0x0000002320257220 */ /* 0x041fe40000400000 */
        /* <DEDUP_REMOVED lines=9> */
[----:B------:R-:W-:Y:S01]  /*0fe0*/  FFMA R36, R27, R27, R24 ;  /* 0x0000001b1b247223 */ /* 0x000fe20000000018 */
[----:B------:R0:W-:Y:S04]  /*0ff0*/  STS [R19+0x3c], R26 ;  /* 0x00003c1a13007388 */ /* 0x0001e80000000800 */
[CC--:B------:R-:W-:Y:S01]  /*1000*/  FSET.BF.GEU.AND R27, R36.reuse, R32.reuse, PT ;  /* 0x00000020241b720a */ /* 0x0c0fe2000380e000 */
[----:B------:R-:W-:Y:S01]  /*1010*/  STS.U8 [R14+0xf], R15 ;  /* 0x00000f0f0e007388 */ /* 0x000fe20000000000 */
[----:B------:R-:W-:Y:S02]  /*1020*/  FSET.BF.LT.AND R37, R36, R32, PT ;  /* 0x000000202425720a */ /* 0x000fe40003801000 */
[----:B0-----:R-:W-:Y:S01]  /*1030*/  SEL R26, RZ, 0x1, !P0 ;  /* 0x00000001ff1a7807 */ /* 0x001fe20004000000 */
[----:B------:R-:W-:Y:S01]  /*1040*/  STS [R18+0x40], R25 ;  /* 0x0000401912007388 */ /* 0x000fe20000000800 */
[-C--:B------:R-:W-:Y:S01]  /*1050*/  FMUL R24, R32, R27.reuse ;  /* 0x0000001b20187220 */ /* 0x080fe20000400000 */
[----:B------:R-:W-:-:S02]  /*1060*/  FMUL R34, R36, R27 ;  /* 0x0000001b24227220 */ /* 0x000fc40000400000 */
[----:B------:R-:W-:Y:S04]  /*1070*/  STS [R22+0x40], R23 ;  /* 0x0000401716007388 */ /* 0x000fe80000000800 */
[----:B------:R0:W-:Y:S01]  /*1080*/  STS.U8 [R21+0x10], R26 ;  /* 0x0000101a15007388 */ /* 0x0001e20000000000 */
[-C--:B------:R-:W-:Y:S01]  /*1090*/  FFMA R27, R36, R37.reuse, R24 ;  /* 0x00000025241b7223 */ /* 0x080fe20000000018 */
[----:B------:R-:W-:Y:S02]  /*10a0*/  FFMA R24, R32, R37, R34 ;  /* 0x0000002520187223 */ /* 0x000fe40000000022 */
[----:B------:R1:W-:Y:S04]  /*10b0*/  STS [R20+0x4c], R29 ;  /* 0x00004c1d14007388 */ /* 0x0003e80000000800 */
[----:B0-----:R-:W4:Y:S04]  /*10c0*/  LDG.E R26, desc[UR4][R4.64+0x3c] ;  /* 0x00003c04041a7981 */ /* 0x001f28000c1e1900 */
[----:B-1----:R-:W5:Y:S01]  /*10d0*/  LDG.E R29, desc[UR4][R4.64+0x38] ;  /* 0x00003804041d7981 */ /* 0x002f62000c1e1900 */
[--C-:B--2---:R-:W-:Y:S01]  /*10e0*/  FADD R32, -R11, R30.reuse ;  /* 0x0000001e0b207221 */ /* 0x104fe20000000100 */
[----:B------:R-:W-:-:S03]  /*10f0*/  FADD R34, -R3, R30 ;  /* 0x0000001e03227221 */ /* 0x000fc60000000100 */
[----:B------:R-:W-:Y:S01]  /*1100*/  FMUL R37, R32, R32 ;  /* 0x0000002020257220 */ /* 0x000fe20000400000 */
[----:B---3--:R-:W-:Y:S01]  /*1110*/  FADD R32, -R10, R31 ;  /* 0x0000001f0a207221 */ /* 0x008fe20000000100 */
        /* <DEDUP_REMOVED lines=26> */
[----:B------:R-:W3:Y:S04]  /*12c0*/  LDG.E R37, desc[UR4][R4.64+0x40] ;  /* 0x0000400404257981 */ /* 0x000ee8000c1e1900 */
[----:B------:R-:W-:Y:S04]  /*12d0*/  STS [R19+0x4c], R28 ;  /* 0x00004c1c13007388 */ /* 0x000fe80000000800 */
[----:B------:R-:W-:Y:S04]  /*12e0*/  STS.U8 [R14+0x13], R15 ;  /* 0x0000130f0e007388 */ /* 0x000fe80000000000 */
[----:B------:R-:W-:Y:S04]  /*12f0*/  STS [R18+0x50], R35 ;  /* 0x0000502312007388 */ /* 0x000fe80000000800 */
[----:B------:R0:W-:Y:S01]  /*1300*/  STS [R22+0x50], R33 ;  /* 0x0000502116007388 */ /* 0x0001e20000000800 */
[----:B------:R-:W-:Y:S01]  /*1310*/  SEL R36, RZ, 0x1, !P1 ;  /* 0x00000001ff247807 */ /* 0x000fe20004800000 */
[----:B----4-:R-:W-:-:S04]  /*1320*/  FADD R34, -R11, R26 ;  /* 0x0000001a0b227221 */ /* 0x010fc80000000100 */
[----:B0-----:R-:W-:Y:S01]  /*1330*/  FMUL R33, R34, R34 ;  /* 0x0000002222217220 */ /* 0x001fe20000400000 */
[----:B-----5:R-:W-:-:S04]  /*1340*/  FADD R34, -R10, R29 ;  /* 0x0000001d0a227221 */ /* 0x020fc80000000100 */
[----:B------:R-:W-:Y:S01]  /*1350*/  FFMA R28, R34, R34, R33 ;  /* 0x00000022221c7223 */ /* 0x000fe20000000021 */
[----:B------:R-:W-:-:S04]  /*1360*/  FADD R34, -R3, R26 ;  /* 0x0000001a03227221 */ /* 0x000fc80000000100 */
[----:B------:R-:W-:Y:S01]  /*1370*/  FMUL R33, R34, R34 ;  /* 0x0000002222217220 */ /* 0x000fe20000400000 */
[----:B------:R-:W-:-:S04]  /*1380*/  FADD R34, -R2, R29 ;  /* 0x0000001d02227221 */ /* 0x000fc80000000100 */
[----:B------:R-:W-:Y:S01]  /*1390*/  FFMA R34, R34, R34, R33 ;  /* 0x0000002222227223 */ /* 0x000fe20000000021 */
[----:B------:R0:W-:Y:S04]  /*13a0*/  STS.U8 [R21+0x14], R36 ;  /* 0x0000142415007388 */ /* 0x0001e80000000000 */
[CC--:B------:R-:W-:Y:S02]  /*13b0*/  FSET.BF.GEU.AND R35, R28.reuse, R34.reuse, PT ;  /* 0x000000221c23720a */ /* 0x0c0fe4000380e000 */
[-C--:B------:R-:W-:Y:S01]  /*13c0*/  FSET.BF.LT.AND R33, R28, R34.reuse, PT ;  /* 0x000000221c21720a */ /* 0x080fe20003801000 */
[----:B------:R1:W-:Y:S02]  /*13d0*/  STS [R20+0x5c], R27 ;  /* 0x00005c1b14007388 */ /* 0x0003e40000000800 */
[-C--:B0-----:R-:W-:Y:S01]  /*13e0*/  FMUL R36, R34, R35.reuse ;  /* 0x0000002322247220 */ /* 0x081fe20000400000 */
[C---:B------:R-:W-:Y:S01]  /*13f0*/  FSETP.GEU.AND P1, PT, R28.reuse, R34, PT ;  /* 0x000000221c00720b */ /* 0x040fe20003f2e000 */
[----:B-1----:R-:W-:-:S02]  /*1400*/  FMUL R27, R28, R35 ;  /* 0x000000231c1b7220 */ /* 0x002fc40000400000 */
[-C--:B------:R-:W-:Y:S01]  /*1410*/  FFMA R35, R28, R33.reuse, R36 ;  /* 0x000000211c237223 */ /* 0x080fe20000000024 */
[--C-:B------:R-:W-:Y:S01]  /*1420*/  FADD R28, -R9, R26.reuse ;  /* 0x0000001a091c7221 */ /* 0x100fe20000000100 */
[----:B------:R-:W-:Y:S01]  /*1430*/  FADD R26, -R7, R26 ;  /* 0x0000001a071a7221 */ /* 0x000fe20000000100 */
[----:B------:R-:W-:Y:S02]  /*1440*/  FFMA R33, R34, R33, R27 ;  /* 0x0000002122217223 */ /* 0x000fe4000000001b */
[----:B------:R-:W-:Y:S01]  /*1450*/  FMUL R34, R28, R28 ;  /* 0x0000001c1c227220 */ /* 0x000fe20000400000 */
[--C-:B------:R-:W-:Y:S01]  /*1460*/  FADD R28, -R8, R29.reuse ;  /* 0x0000001d081c7221 */ /* 0x100fe20000000100 */
[----:B------:R-:W-:Y:S01]  /*1470*/  FADD R29, -R6, R29 ;  /* 0x0000001d061d7221 */ /* 0x000fe20000000100 */
[----:B------:R-:W-:Y:S02]  /*1480*/  FMUL R26, R26, R26 ;  /* 0x0000001a1a1a7220 */ /* 0x000fe40000400000 */
[----:B------:R-:W-:-:S02]  /*1490*/  FFMA R28, R28, R28, R34 ;  /* 0x0000001c1c1c7223 */ /* 0x000fc40000000022 */
[----:B------:R-:W-:-:S05]  /*14a0*/  FFMA R36, R29, R29, R26 ;  /* 0x0000001d1d247223 */ /* 0x000fca000000001a */
[CC--:B------:R-:W-:Y:S02]  /*14b0*/  FSET.BF.GEU.AND R27, R36.reuse, R28.reuse, PT ;  /* 0x0000001c241b720a */ /* 0x0c0fe4000380e000 */
[----:B------:R-:W-:-:S03]  /*14c0*/  FSET.BF.LT.AND R29, R36, R28, PT ;  /* 0x0000001c241d720a */ /* 0x000fc60003801000 */
[-C--:B------:R-:W-:Y:S01]  /*14d0*/  FMUL R26, R28, R27.reuse ;  /* 0x0000001b1c1a7220 */ /* 0x080fe20000400000 */
[----:B------:R-:W-:-:S03]  /*14e0*/  FMUL R34, R36, R27 ;  /* 0x0000001b24227220 */ /* 0x000fc60000400000 */
[-C--:B------:R-:W-:Y:S01]  /*14f0*/  FFMA R27, R36, R29.reuse, R26 ;  /* 0x0000001d241b7223 */ /* 0x080fe2000000001a */
[----:B------:R-:W-:Y:S01]  /*1500*/  FFMA R26, R28, R29, R34 ;  /* 0x0000001d1c1a7223 */ /* 0x000fe20000000022 */
[----:B------:R0:W-:Y:S04]  /*1510*/  STS [R19+0x5c], R24 ;  /* 0x00005c1813007388 */ /* 0x0001e80000000800 */
[----:B------:R-:W-:Y:S04]  /*1520*/  STS.U8 [R14+0x17], R15 ;  /* 0x0000170f0e007388 */ /* 0x000fe80000000000 */
[----:B------:R-:W-:Y:S04]  /*1530*/  STS [R18+0x60], R25 ;  /* 0x0000601912007388 */ /* 0x000fe80000000800 */
[----:B------:R1:W-:Y:S01]  /*1540*/  STS [R22+0x60], R23 ;  /* 0x0000601716007388 */ /* 0x0003e20000000800 */
[----:B0-----:R-:W-:-:S05]  /*1550*/  SEL R24, RZ, 0x1, !P0 ;  /* 0x00000001ff187807 */ /* 0x001fca0004000000 */
[----:B------:R0:W-:Y:S04]  /*1560*/  STS.U8 [R21+0x18], R24 ;  /* 0x0000181815007388 */ /* 0x0001e80000000000 */
[----:B------:R4:W-:Y:S01]  /*1570*/  STS [R20+0x6c], R31 ;  /* 0x00006c1f14007388 */ /* 0x0009e20000000800 */
        /* <DEDUP_REMOVED lines=8> */
[CC--:B-1----:R-:W-:Y:S02]  /*1600*/  FSET.BF.GEU.AND R23, R28.reuse, R29.reuse, PT ;  /* 0x0000001d1c17720a */ /* 0x0c2fe4000380e000 */
[----:B------:R-:W-:-:S03]  /*1610*/  FSET.BF.LT.AND R25, R28, R29, PT ;  /* 0x0000001d1c19720a */ /* 0x000fc60003801000 */
[-C--:B------:R-:W-:Y:S01]  /*1620*/  FMUL R34, R29, R23.reuse ;  /* 0x000000171d227220 */ /* 0x080fe20000400000 */
[C---:B------:R-:W-:Y:S01]  /*1630*/  FMUL R36, R28.reuse, R23 ;  /* 0x000000171c247220 */ /* 0x040fe20000400000 */
[C---:B------:R-:W-:Y:S02]  /*1640*/  FSETP.GEU.AND P0, PT, R28.reuse, R29, PT ;  /* 0x0000001d1c00720b */ /* 0x040fe40003f0e000 */
[-C--:B------:R-:W-:Y:S01]  /*1650*/  FFMA R23, R28, R25.reuse, R34 ;  /* 0x000000191c177223 */ /* 0x080fe20000000022 */
[--C-:B------:R-:W-:Y:S01]  /*1660*/  FADD R28, -R9, R32.reuse ;  /* 0x00000020091c7221 */ /* 0x100fe20000000100 */
[----:B------:R-:W-:Y:S01]  /*1670*/  FADD R32, -R7, R32 ;  /* 0x0000002007207221 */ /* 0x000fe20000000100 */
[----:B------:R-:W-:Y:S01]  /*1680*/  FFMA R25, R29, R25, R36 ;  /* 0x000000191d197223 */ /* 0x000fe20000000024 */
[--C-:B0-----:R-:W-:Y:S01]  /*1690*/  FADD R24, -R8, R37.reuse ;  /* 0x0000002508187221 */ /* 0x101fe20000000100 */
[----:B------:R-:W-:Y:S01]  /*16a0*/  FADD R37, -R6, R37 ;  /* 0x0000002506257221 */ /* 0x000fe20000000100 */
[----:B------:R-:W-:Y:S01]  /*16b0*/  FMUL R29, R28, R28 ;  /* 0x0000001c1c1d7220 */ /* 0x000fe20000400000 */
[----:B------:R-:W-:Y:S01]  /*16c0*/  FMUL R32, R32, R32 ;  /* 0x0000002020207220 */ /* 0x000fe20000400000 */
[----:B------:R-:W2:Y:S02]  /*16d0*/  LDG.E R28, desc[UR4][R4.64+0x4c] ;  /* 0x00004c04041c7981 */ /* 0x000ea4000c1e1900 */
[----:B------:R-:W-:Y:S01]  /*16e0*/  FFMA R24, R24, R24, R29 ;  /* 0x0000001818187223 */ /* 0x000fe2000000001d */
[----:B------:R-:W-:Y:S01]  /*16f0*/  FFMA R37, R37, R37, R32 ;  /* 0x0000002525257223 */ /* 0x000fe20000000020 */
[----:B------:R-:W3:Y:S04]  /*1700*/  LDG.E R34, desc[UR4][R4.64+0x5c] ;  /* 0x00005c0404227981 */ /* 0x000ee8000c1e1900 */
[CC--:B----4-:R-:W-:Y:S01]  /*1710*/  FSET.BF.GEU.AND R31, R37.reuse, R24.reuse, PT ;  /* 0x00000018251f720a */ /* 0x0d0fe2000380e000 */
[----:B------:R-:W4:Y:S01]  /*1720*/  LDG.E R32, desc[UR4][R4.64+0x54] ;  /* 0x0000540404207981 */ /* 0x000f22000c1e1900 */
[----:B------:R-:W-:-:S03]  /*1730*/  FSET.BF.LT.AND R29, R37, R24, PT ;  /* 0x00000018251d720a */ /* 0x000fc60003801000 */
[-C--:B------:R-:W-:Y:S01]  /*1740*/  FMUL R36, R24, R31.reuse ;  /* 0x0000001f18247220 */ /* 0x080fe20000400000 */
[----:B------:R-:W-:-:S03]  /*1750*/  FMUL R31, R37, R31 ;  /* 0x0000001f251f7220 */ /* 0x000fc60000400000 */
[-C--:B------:R-:W-:Y:S01]  /*1760*/  FFMA R36, R37, R29.reuse, R36 ;  /* 0x0000001d25247223 */ /* 0x080fe20000000024 */
[----:B------:R-:W-:Y:S01]  /*1770*/  FFMA R24, R24, R29, R31 ;  /* 0x0000001d18187223 */ /* 0x000fe2000000001f */
[----:B------:R-:W5:Y:S04]  /*1780*/  LDG.E R37, desc[UR4][R4.64+0x58] ;  /* 0x0000580404257981 */ /* 0x000f68000c1e1900 */
[----:B------:R-:W3:Y:S04]  /*1790*/  LDG.E R29, desc[UR4][R4.64+0x48] ;  /* 0x00004804041d7981 */ /* 0x000ee8000c1e1900 */
[----:B------:R2:W5:Y:S04]  /*17a0*/  LDG.E R31, desc[UR4][R4.64+0x50] ;  /* 0x00005004041f7981 */ /* 0x000568000c1e1900 */
[----:B------:R0:W-:Y:S04]  /*17b0*/  STS [R19+0x6c], R30 ;  /* 0x00006c1e13007388 */ /* 0x0001e80000000800 */
[----:B------:R-:W-:Y:S01]  /*17c0*/  STS.U8 [R14+0x1b], R15 ;  /* 0x00001b0f0e007388 */ /* 0x000fe20000000000 */
[----:B0-----:R-:W-:-:S03]  /*17d0*/  SEL R30, RZ, 0x1, !P1 ;  /* 0x00000001ff1e7807 */ /* 0x001fc60004800000 */
[----:B------:R-:W-:Y:S04]  /*17e0*/  STS [R18+0x70], R35 ;  /* 0x0000702312007388 */ /* 0x000fe80000000800 */
        /* <DEDUP_REMOVED lines=9> */
[----:B------:R-:W-:Y:S04]  /*1880*/  STS [R20+0x8c], R36 ;  /* 0x00008c2414007388 */ /* 0x000fe80000000800 */
[----:B------:R1:W-:Y:S04]  /*1890*/  STS [R19+0x8c], R24 ;  /* 0x00008c1813007388 */ /* 0x0003e80000000800 */
[----:B------:R-:W-:Y:S01]  /*18a0*/  STS.U8 [R14+0x23], R15 ;  /* 0x0000230f0e007388 */ /* 0x000fe20000000000 */
[--C-:B--2---:R-:W-:Y:S01]  /*18b0*/  FADD R5, -R11, R28.reuse ;  /* 0x0000001c0b057221 */ /* 0x104fe20000000100 */
[----:B------:R-:W-:-:S03]  /*18c0*/  FADD R33, -R3, R28 ;  /* 0x0000001c03217221 */ /* 0x000fc60000000100 */
[----:B------:R-:W-:Y:S01]  /*18d0*/  FMUL R5, R5, R5 ;  /* 0x0000000505057220 */ /* 0x000fe20000400000 */
[----:B------:R-:W-:Y:S01]  /*18e0*/  FMUL R30, R33, R33 ;  /* 0x00000021211e7220 */ /* 0x000fe20000400000 */
[--C-:B------:R-:W-:Y:S01]  /*18f0*/  FADD R33, -R9, R28.reuse ;  /* 0x0000001c09217221 */ /* 0x100fe20000000100 */
[----:B------:R-:W-:-:S03]  /*1900*/  FADD R28, -R7, R28 ;  /* 0x0000001c071c7221 */ /* 0x000fc60000000100 */
[----:B0-----:R-:W-:Y:S01]  /*1910*/  FMUL R26, R33, R33 ;  /* 0x00000021211a7220 */ /* 0x001fe20000400000 */
[----:B------:R-:W-:Y:S01]  /*1920*/  FMUL R28, R28, R28 ;  /* 0x0000001c1c1c7220 */ /* 0x000fe20000400000 */
[--C-:B---3--:R-:W-:Y:S01]  /*1930*/  FADD R4, -R10, R29.reuse ;  /* 0x0000001d0a047221 */ /* 0x108fe20000000100 */
[--C-:B------:R-:W-:Y:S01]  /*1940*/  FADD R27, -R2, R29.reuse ;  /* 0x0000001d021b7221 */ /* 0x100fe20000000100 */
[----:B------:R-:W-:Y:S02]  /*1950*/  FADD R23, -R8, R29 ;  /* 0x0000001d08177221 */ /* 0x000fe40000000100 */
[----:B------:R-:W-:Y:S01]  /*1960*/  FFMA R4, R4, R4, R5 ;  /* 0x0000000404047223 */ /* 0x000fe20000000005 */
[----:B------:R-:W-:Y:S01]  /*1970*/  FFMA R5, R27, R27, R30 ;  /* 0x0000001b1b057223 */ /* 0x000fe2000000001e */
[----:B------:R-:W-:Y:S01]  /*1980*/  FADD R29, -R6, R29 ;  /* 0x0000001d061d7221 */ /* 0x000fe20000000100 */
[----:B------:R-:W-:-:S03]  /*1990*/  FFMA R23, R23, R23, R26 ;  /* 0x0000001717177223 */ /* 0x000fc6000000001a */
[C---:B------:R-:W-:Y:S01]  /*19a0*/  FSET.BF.GEU.AND R25, R4.reuse, R5, PT ;  /* 0x000000050419720a */ /* 0x040fe2000380e000 */
[----:B------:R-:W-:Y:S01]  /*19b0*/  FFMA R26, R29, R29, R28 ;  /* 0x0000001d1d1a7223 */ /* 0x000fe2000000001c */
[----:B------:R-:W-:-:S03]  /*19c0*/  FSET.BF.LT.AND R27, R4, R5, PT ;  /* 0x00000005041b720a */ /* 0x000fc60003801000 */
[CC--:B------:R-:W-:Y:S01]  /*19d0*/  FMUL R29, R5.reuse, R25.reuse ;  /* 0x00000019051d7220 */ /* 0x0c0fe20000400000 */
[----:B------:R-:W-:Y:S01]  /*19e0*/  FMUL R28, R4, R25 ;  /* 0x00000019041c7220 */ /* 0x000fe20000400000 */
[----:B------:R-:W-:Y:S02]  /*19f0*/  FSET.BF.GEU.AND R30, R26, R23, PT ;  /* 0x000000171a1e720a */ /* 0x000fe4000380e000 */
[C---:B------:R-:W-:Y:S01]  /*1a00*/  FSETP.GEU.AND P0, PT, R4.reuse, R5, PT ;  /* 0x000000050400720b */ /* 0x040fe20003f0e000 */
[-C--:B------:R-:W-:Y:S01]  /*1a10*/  FFMA R25, R4, R27.reuse, R29 ;  /* 0x0000001b04197223 */ /* 0x080fe2000000001d */
[----:B------:R-:W-:Y:S01]  /*1a20*/  FFMA R27, R5, R27, R28 ;  /* 0x0000001b051b7223 */ /* 0x000fe2000000001c */
[C---:B------:R-:W-:Y:S01]  /*1a30*/  FSET.BF.LT.AND R4, R26.reuse, R23, PT ;  /* 0x000000171a04720a */ /* 0x040fe20003801000 */
[-C--:B------:R-:W-:Y:S01]  /*1a40*/  FMUL R5, R23, R30.reuse ;  /* 0x0000001e17057220 */ /* 0x080fe20000400000 */
[----:B------:R-:W-:-:S03]  /*1a50*/  FMUL R30, R26, R30 ;  /* 0x0000001e1a1e7220 */ /* 0x000fc60000400000 */
[-C--:B------:R-:W-:Y:S01]  /*1a60*/  FFMA R5, R26, R4.reuse, R5 ;  /* 0x000000041a057223 */ /* 0x080fe20000000005 */
[----:B----4-:R-:W-:Y:S01]  /*1a70*/  FADD R26, -R11, R32 ;  /* 0x000000200b1a7221 */ /* 0x010fe20000000100 */
[----:B------:R-:W-:Y:S01]  /*1a80*/  FFMA R4, R23, R4, R30 ;  /* 0x0000000417047223 */ /* 0x000fe2000000001e */
[----:B-----5:R-:W-:Y:S01]  /*1a90*/  FADD R23, -R10, R31 ;  /* 0x0000001f0a177221 */ /* 0x020fe20000000100 */
[----:B------:R-:W-:Y:S01]  /*1aa0*/  FADD R28, -R3, R32 ;  /* 0x00000020031c7221 */ /* 0x000fe20000000100 */
[----:B------:R-:W-:-:S03]  /*1ab0*/  FMUL R26, R26, R26 ;  /* 0x0000001a1a1a7220 */ /* 0x000fc60000400000 */
[----:B------:R-:W-:Y:S01]  /*1ac0*/  FMUL R29, R28, R28 ;  /* 0x0000001c1c1d7220 */ /* 0x000fe20000400000 */
[----:B------:R-:W-:Y:S01]  /*1ad0*/  FFMA R23, R23, R23, R26 ;  /* 0x0000001717177223 */ /* 0x000fe2000000001a */
[----:B------:R-:W-:Y:S01]  /*1ae0*/  FADD R26, -R2, R31 ;  /* 0x0000001f021a7221 */ /* 0x000fe20000000100 */
[----:B-1----:R-:W-:Y:S01]  /*1af0*/  SEL R24, RZ, 0x1, !P0 ;  /* 0x00000001ff187807 */ /* 0x002fe20004000000 */
[--C-:B------:R-:W-:Y:S01]  /*1b00*/  FADD R33, -R9, R32.reuse ;  /* 0x0000002009217221 */ /* 0x100fe20000000100 */
[----:B------:R-:W-:Y:S01]  /*1b10*/  FADD R32, -R7, R32 ;  /* 0x0000002007207221 */ /* 0x000fe20000000100 */
[----:B------:R-:W-:Y:S01]  /*1b20*/  FFMA R26, R26, R26, R29 ;  /* 0x0000001a1a1a7223 */ /* 0x000fe2000000001d */
[----:B------:R0:W-:Y:S01]  /*1b30*/  STS [R18+0x90], R25 ;  /* 0x0000901912007388 */ /* 0x0001e20000000800 */
[--C-:B------:R-:W-:Y:S01]  /*1b40*/  FADD R30, -R8, R31.reuse ;  /* 0x0000001f081e7221 */ /* 0x100fe20000000100 */
[--C-:B------:R-:W-:Y:S01]  /*1b50*/  FADD R11, -R11, R34.reuse ;  /* 0x000000220b0b7221 */ /* 0x100fe20000000100 */
[--C-:B------:R-:W-:Y:S01]  /*1b60*/  FADD R3, -R3, R34.reuse ;  /* 0x0000002203037221 */ /* 0x100fe20000000100 */
[----:B------:R-:W-:Y:S01]  /*1b70*/  STS [R22+0x90], R27 ;  /* 0x0000901b16007388 */ /* 0x000fe20000000800 */
[----:B------:R-:W-:Y:S01]  /*1b80*/  FADD R31, -R6, R31 ;  /* 0x0000001f061f7221 */ /* 0x000fe20000000100 */
[----:B------:R-:W-:Y:S01]  /*1b90*/  FMUL R33, R33, R33 ;  /* 0x0000002121217220 */ /* 0x000fe20000400000 */
[----:B------:R-:W-:Y:S01]  /*1ba0*/  FMUL R32, R32, R32 ;  /* 0x0000002020207220 */ /* 0x000fe20000400000 */
[----:B------:R1:W-:Y:S01]  /*1bb0*/  STS.U8 [R21+0x24], R24 ;  /* 0x0000241815007388 */ /* 0x0003e20000000000 */
[--C-:B------:R-:W-:Y:S01]  /*1bc0*/  FADD R7, -R7, R34.reuse ;  /* 0x0000002207077221 */ /* 0x100fe20000000100 */
[----:B------:R-:W-:Y:S01]  /*1bd0*/  FADD R9, -R9, R34 ;  /* 0x0000002209097221 */ /* 0x000fe20000000100 */
[----:B------:R-:W-:Y:S01]  /*1be0*/  FSET.BF.GEU.AND R28, R23, R26, PT ;  /* 0x0000001a171c720a */ /* 0x000fe2000380e000 */
[----:B------:R-:W-:Y:S01]  /*1bf0*/  STS [R20+0x9c], R5 ;  /* 0x00009c0514007388 */ /* 0x000fe20000000800 */
[----:B------:R-:W-:Y:S01]  /*1c00*/  FADD R10, -R10, R37 ;  /* 0x000000250a0a7221 */ /* 0x000fe20000000100 */
[----:B------:R-:W-:Y:S01]  /*1c10*/  FMUL R11, R11, R11 ;  /* 0x0000000b0b0b7220 */ /* 0x000fe20000400000 */
[----:B------:R-:W-:Y:S01]  /*1c20*/  FMUL R3, R3, R3 ;  /* 0x0000000303037220 */ /* 0x000fe20000400000 */
[----:B------:R2:W-:Y:S01]  /*1c30*/  STS [R19+0x9c], R4 ;  /* 0x00009c0413007388 */ /* 0x0005e20000000800 */
[----:B0-----:R-:W-:Y:S01]  /*1c40*/  FFMA R25, R31, R31, R32 ;  /* 0x0000001f1f197223 */ /* 0x001fe20000000020 */
[----:B-1----:R-:W-:Y:S01]  /*1c50*/  FFMA R24, R30, R30, R33 ;  /* 0x0000001e1e187223 */ /* 0x002fe20000000021 */
[--C-:B------:R-:W-:Y:S01]  /*1c60*/  FADD R6, -R6, R37.reuse ;  /* 0x0000002506067221 */ /* 0x100fe20000000100 */
[--C-:B------:R-:W-:Y:S01]  /*1c70*/  FADD R8, -R8, R37.reuse ;  /* 0x0000002508087221 */ /* 0x100fe20000000100 */
[----:B------:R-:W-:Y:S01]  /*1c80*/  FMUL R7, R7, R7 ;  /* 0x0000000707077220 */ /* 0x000fe20000400000 */
[----:B------:R-:W-:Y:S01]  /*1c90*/  FMUL R9, R9, R9 ;  /* 0x0000000909097220 */ /* 0x000fe20000400000 */
[C---:B------:R-:W-:Y:S01]  /*1ca0*/  FSET.BF.LT.AND R27, R23.reuse, R26, PT ;  /* 0x0000001a171b720a */ /* 0x040fe20003801000 */
[----:B--2---:R-:W-:Y:S01]  /*1cb0*/  FADD R4, -R2, R37 ;  /* 0x0000002502047221 */ /* 0x004fe20000000100 */
[-C--:B------:R-:W-:Y:S01]  /*1cc0*/  FMUL R30, R26, R28.reuse ;  /* 0x0000001c1a1e7220 */ /* 0x080fe20000400000 */
[C---:B------:R-:W-:Y:S01]  /*1cd0*/  FMUL R29, R23.reuse, R28 ;  /* 0x0000001c171d7220 */ /* 0x040fe20000400000 */
[----:B------:R-:W-:Y:S01]  /*1ce0*/  FFMA R11, R10, R10, R11 ;  /* 0x0000000a0a0b7223 */ /* 0x000fe2000000000b */
[----:B------:R-:W-:Y:S01]  /*1cf0*/  FFMA R4, R4, R4, R3 ;  /* 0x0000000404047223 */ /* 0x000fe20000000003 */
[----:B------:R-:W-:Y:S01]  /*1d00*/  FSETP.GEU.AND P0, PT, R23, R26, PT ;  /* 0x0000001a1700720b */ /* 0x000fe20003f0e000 */
[----:B------:R-:W-:Y:S01]  /*1d10*/  FFMA R7, R6, R6, R7 ;  /* 0x0000000606077223 */ /* 0x000fe20000000007 */
[----:B------:R-:W-:Y:S01]  /*1d20*/  FFMA R8, R8, R8, R9 ;  /* 0x0000000808087223 */ /* 0x000fe20000000009 */
[----:B------:R-:W-:Y:S01]  /*1d30*/  FSET.BF.GEU.AND R32, R25, R24, PT ;  /* 0x000000181920720a */ /* 0x000fe2000380e000 */
[-C--:B------:R-:W-:Y:S01]  /*1d40*/  FFMA R23, R23, R27.reuse, R30 ;  /* 0x0000001b17177223 */ /* 0x080fe2000000001e */
[----:B------:R-:W-:Y:S01]  /*1d50*/  FFMA R29, R26, R27, R29 ;  /* 0x0000001b1a1d7223 */ /* 0x000fe2000000001d */
[----:B------:R-:W-:-:S02]  /*1d60*/  SEL R2, RZ, 0x1, !P0 ;  /* 0x00000001ff027807 */ /* 0x000fc40004000000 */
[----:B------:R-:W-:Y:S01]  /*1d70*/  FSET.BF.GEU.AND R5, R11, R4, PT ;  /* 0x000000040b05720a */ /* 0x000fe2000380e000 */
[----:B------:R-:W-:Y:S01]  /*1d80*/  FMUL R28, R24, R32 ;  /* 0x00000020181c7220 */ /* 0x000fe20000400000 */
[----:B------:R-:W-:Y:S01]  /*1d90*/  FSET.BF.LT.AND R31, R25, R24, PT ;  /* 0x00000018191f720a */ /* 0x000fe20003801000 */
[----:B------:R-:W-:Y:S01]  /*1da0*/  STS.U8 [R14+0x27], R15 ;  /* 0x0000270f0e007388 */ /* 0x000fe20000000000 */
[----:B------:R-:W-:Y:S01]  /*1db0*/  FSET.BF.GEU.AND R10, R7, R8, PT ;  /* 0x00000008070a720a */ /* 0x000fe2000380e000 */
[----:B------:R-:W-:Y:S01]  /*1dc0*/  FMUL R33, R25, R32 ;  /* 0x0000002019217220 */ /* 0x000fe20000400000 */
[----:B------:R-:W-:Y:S01]  /*1dd0*/  FSET.BF.LT.AND R3, R11, R4, PT ;  /* 0x000000040b03720a */ /* 0x000fe20003801000 */
[----:B------:R0:W-:Y:S01]  /*1de0*/  STS [R18+0xa0], R23 ;  /* 0x0000a01712007388 */ /* 0x0001e20000000800 */
[----:B------:R-:W-:Y:S01]  /*1df0*/  FMUL R6, R4, R5 ;  /* 0x0000000504067220 */ /* 0x000fe20000400000 */
[----:B------:R-:W-:Y:S02]  /*1e00*/  FSET.BF.LT.AND R9, R7, R8, PT ;  /* 0x000000080709720a */ /* 0x000fe40003801000 */
[----:B------:R-:W-:Y:S01]  /*1e10*/  STS [R22+0xa0], R29 ;  /* 0x0000a01d16007388 */ /* 0x000fe20000000800 */
[----:B------:R-:W-:Y:S01]  /*1e20*/  FFMA R25, R25, R31, R28 ;  /* 0x0000001f19197223 */ /* 0x000fe2000000001c */
[----:B------:R-:W-:-:S02]  /*1e30*/  FMUL R5, R11, R5 ;  /* 0x000000050b057220 */ /* 0x000fc40000400000 */
[----:B------:R1:W-:Y:S01]  /*1e40*/  STS.U8 [R21+0x28], R2 ;  /* 0x0000280215007388 */ /* 0x0003e20000000000 */
[----:B------:R-:W-:Y:S01]  /*1e50*/  FFMA R24, R24, R31, R33 ;  /* 0x0000001f18187223 */ /* 0x000fe20000000021 */
[C---:B------:R-:W-:Y:S01]  /*1e60*/  FSETP.GEU.AND P0, PT, R11.reuse, R4, PT ;  /* 0x000000040b00720b */ /* 0x040fe20003f0e000 */
[-C--:B------:R-:W-:Y:S01]  /*1e70*/  FFMA R11, R11, R3.reuse, R6 ;  /* 0x000000030b0b7223 */ /* 0x080fe20000000006 */
[CC--:B0-----:R-:W-:Y:S01]  /*1e80*/  FMUL R23, R7.reuse, R10.reuse ;  /* 0x0000000a07177220 */ /* 0x0c1fe20000400000 */
[----:B------:R-:W-:Y:S01]  /*1e90*/  FFMA R5, R4, R3, R5 ;  /* 0x0000000304057223 */ /* 0x000fe20000000005 */
[C---:B-1----:R-:W-:Y:S01]  /*1ea0*/  FMUL R2, R8.reuse, R10 ;  /* 0x0000000a08027220 */ /* 0x042fe20000400000 */
[----:B------:R-:W-:Y:S03]  /*1eb0*/  STS [R20+0xac], R25 ;  /* 0x0000ac1914007388 */ /* 0x000fe60000000800 */
[-C--:B------:R-:W-:Y:S01]  /*1ec0*/  FFMA R7, R7, R9.reuse, R2 ;  /* 0x0000000907077223 */ /* 0x080fe20000000002 */
[----:B------:R-:W-:Y:S01]  /*1ed0*/  SEL R2, RZ, 0x1, !P0 ;  /* 0x00000001ff027807 */ /* 0x000fe20004000000 */
[----:B------:R-:W-:Y:S01]  /*1ee0*/  STS [R19+0xac], R24 ;  /* 0x0000ac1813007388 */ /* 0x000fe20000000800 */
[----:B------:R-:W-:-:S03]  /*1ef0*/  FFMA R8, R8, R9, R23 ;  /* 0x0000000908087223 */ /* 0x000fc60000000017 */
[----:B------:R-:W-:Y:S04]  /*1f00*/  STS.U8 [R14+0x2b], R15 ;  /* 0x00002b0f0e007388 */ /* 0x000fe80000000000 */
[----:B------:R-:W-:Y:S04]  /*1f10*/  STS [R18+0xb0], R11 ;  /* 0x0000b00b12007388 */ /* 0x000fe80000000800 */
[----:B------:R-:W-:Y:S04]  /*1f20*/  STS [R22+0xb0], R5 ;  /* 0x0000b00516007388 */ /* 0x000fe80000000800 */
[----:B------:R0:W-:Y:S04]  /*1f30*/  STS.U8 [R21+0x2c], R2 ;  /* 0x00002c0215007388 */ /* 0x0001e80000000000 */
[----:B------:R-:W-:Y:S04]  /*1f40*/  STS [R20+0xbc], R7 ;  /* 0x0000bc0714007388 */ /* 0x000fe80000000800 */
[----:B------:R-:W-:Y:S04]  /*1f50*/  STS [R19+0xbc], R8 ;  /* 0x0000bc0813007388 */ /* 0x000fe80000000800 */
[----:B------:R-:W-:Y:S01]  /*1f60*/  STS.U8 [R14+0x2f], R15 ;  /* 0x00002f0f0e007388 */ /* 0x000fe20000000000 */
[----:B------:R-:W-:Y:S01]  /*1f70*/  BAR.SYNC.DEFER_BLOCKING 0x0 ;  /* 0x0000000000007b1d */ /* 0x000fe20000010000 */
[----:B------:R-:W-:-:S05]  /*1f80*/  LOP3.LUT R4, R17, 0x80, RZ, 0xc0, !PT ;  /* 0x0000008011047812 */ /* 0x000fca00078ec0ff */
[----:B------:R-:W-:Y:S04]  /*1f90*/  LDS R6, [R0] ;  /* 0x0000000000067984 */ /* 0x000fe80000000800 */
[----:B------:R-:W1:Y:S04]  /*1fa0*/  LDS R9, [R0+0x10] ;  /* 0x0000100000097984 */ /* 0x000e680000000800 */
[----:B------:R-:W-:Y:S04]  /*1fb0*/  LDS R23, [R0+0x1c] ;  /* 0x00001c0000177984 */ /* 0x000fe80000000800 */
[----:B------:R-:W2:Y:S01]  /*1fc0*/  LDS R10, [R0+0xc] ;  /* 0x00000c00000a7984 */ /* 0x000ea20000000800 */
[----:B------:R-:W-:-:S02]  /*1fd0*/  LEA.HI R4, R4, R17, RZ, 0x19 ;  /* 0x0000001104047211 */ /* 0x000fc400078fc8ff */
[C---:B------:R-:W-:Y:S02]  /*1fe0*/  IADD3 R3, PT, PT, R13.reuse, 0x2880, RZ ;  /* 0x000028800d037810 */ /* 0x040fe40007ffe0ff */
[----:B0-----:R-:W-:Y:S01]  /*1ff0*/  PRMT R2, R4, 0x8880, RZ ;  /* 0x0000888004027816 */ /* 0x001fe200000000ff */
[----:B------:R-:W-:Y:S01]  /*2000*/  VIADD R13, R13, 0x3a80 ;  /* 0x00003a800d0d7836 */ /* 0x000fe20000000000 */
[C---:B------:R-:W-:Y:S02]  /*2010*/  LEA R3, R12.reuse, R3, 0x18 ;  /* 0x000000030c037211 */ /* 0x040fe400078ec0ff */
[----:B------:R-:W-:Y:S02]  /*2020*/  SHF.R.S32.HI R2, RZ, 0x1, R2 ;  /* 0x00000001ff027819 */ /* 0x000fe40000011402 */
[----:B------:R-:W-:Y:S02]  /*2030*/  LEA R13, R12, R13, 0x18 ;  /* 0x0000000d0c0d7211 */ /* 0x000fe400078ec0ff */
[----:B------:R-:W-:Y:S01]  /*2040*/  PRMT R5, R2, 0x9910, RZ ;  /* 0x0000991002057816 */ /* 0x000fe200000000ff */
[C---:B------:R-:W-:Y:S01]  /*2050*/  IMAD R2, R16.reuse, 0x180, R3 ;  /* 0x0000018010027824 */ /* 0x040fe200078e0203 */
[----:B------:R-:W-:Y:S01]  /*2060*/  LOP3.LUT R3, R17, 0x1, RZ, 0xc0, !PT ;  /* 0x0000000111037812 */ /* 0x000fe200078ec0ff */
[----:B------:R-:W-:-:S02]  /*2070*/  IMAD R4, R16, 0x60, R13 ;  /* 0x0000006010047824 */ /* 0x000fc400078e020d */
[----:B------:R-:W-:Y:S02]  /*2080*/  IMAD R2, R5, 0x4, R2 ;  /* 0x0000000405027824 */ /* 0x000fe400078e0202 */
[----:B------:R-:W-:Y:S02]  /*2090*/  IMAD R13, R3, 0x18, R5 ;  /* 0x00000018030d7824 */ /* 0x000fe400078e0205 */
[----:B------:R-:W-:Y:S02]  /*20a0*/  IMAD.SHL.U32 R5, R17, 0x8, RZ ;  /* 0x0000000811057824 */ /* 0x000fe400078e00ff */
[----:B-1----:R-:W-:Y:S01]  /*20b0*/  FADD R7, R6, R9 ;  /* 0x0000000906077221 */ /* 0x002fe20000000000 */
[--C-:B--2---:R-:W-:Y:S01]  /*20c0*/  FADD R8, R10, R23.reuse ;  /* 0x000000170a087221 */ /* 0x104fe20000000000 */
[----:B------:R-:W-:Y:S01]  /*20d0*/  FADD R23, R6, R23 ;  /* 0x0000001706177221 */ /* 0x000fe20000000000 */
[----:B------:R-:W-:-:S03]  /*20e0*/  FADD R12, R9, R10 ;  /* 0x0000000a090c7221 */ /* 0x000fc60000000000 */
[CC--:B------:R-:W-:Y:S02]  /*20f0*/  FSET.BF.GEU.AND R11, R7.reuse, R8.reuse, PT ;  /* 0x00000008070b720a */ /* 0x0c0fe4000380e000 */
[----:B------:R-:W-:Y:S02]  /*2100*/  FSET.BF.LT.AND R6, R7, R8, PT ;  /* 0x000000080706720a */ /* 0x000fe40003801000 */
[-C--:B------:R-:W-:Y:S01]  /*2110*/  FSET.BF.GEU.AND R9, R23, R12.reuse, PT ;  /* 0x0000000c1709720a */ /* 0x080fe2000380e000 */
[----:B------:R-:W-:Y:S01]  /*2120*/  FMUL R10, R8, R11 ;  /* 0x0000000b080a7220 */ /* 0x000fe20000400000 */
[----:B------:R-:W-:Y:S02]  /*2130*/  LOP3.LUT R5, R5, 0x8, RZ, 0xc0, !PT ;  /* 0x0000000805057812 */ /* 0x000fe400078ec0ff */
[----:B------:R-:W-:Y:S01]  /*2140*/  FSETP.GEU.AND P1, PT, R23, R12, PT ;  /* 0x0000000c1700720b */ /* 0x000fe20003f2e000 */
[C---:B------:R-:W-:Y:S01]  /*2150*/  FFMA R10, R7.reuse, R6, R10 ;  /* 0x00000006070a7223 */ /* 0x040fe2000000000a */
[----:B------:R-:W-:Y:S01]  /*2160*/  FMUL R14, R12, R9 ;  /* 0x000000090c0e7220 */ /* 0x000fe20000400000 */
[----:B------:R-:W-:Y:S01]  /*2170*/  FSETP.GEU.AND P0, PT, R7, R8, PT ;  /* 0x000000080700720b */ /* 0x000fe20003f0e000 */
[----:B------:R-:W-:Y:S01]  /*2180*/  VIADD R9, R3, 0x3 ;  /* 0x0000000303097836 */ /* 0x000fe20000000000 */
[----:B------:R-:W-:-:S02]  /*2190*/  LOP3.LUT R6, R5, 0xf, RZ, 0x3c, !PT ;  /* 0x0000000f05067812 */ /* 0x000fc400078e3cff */
[----:B------:R-:W-:Y:S01]  /*21a0*/  FSET.BF.LT.AND R12, R23, R12, PT ;  /* 0x0000000c170c720a */ /* 0x000fe20003801000 */
[C---:B------:R-:W-:Y:S01]  /*21b0*/  IMAD R7, R3.reuse, 0x60, R2 ;  /* 0x0000006003077824 */ /* 0x040fe200078e0202 */
[----:B------:R-:W-:Y:S02]  /*21c0*/  IADD3 R8, PT, PT, -R3, 0xc, RZ ;  /* 0x0000000c03087810 */ /* 0x000fe40007ffe1ff */
[----:B------:R-:W-:Y:S01]  /*21d0*/  IADD3 R4, PT, PT, R4, R13, RZ ;  /* 0x0000000d04047210 */ /* 0x000fe20007ffe0ff */
[----:B------:R-:W-:Y:S01]  /*21e0*/  FFMA R12, R23, R12, R14 ;  /* 0x0000000c170c7223 */ /* 0x000fe2000000000e */
[----:B------:R-:W-:Y:S02]  /*21f0*/  SEL R11, R5, R6, !P0 ;  /* 0x00000006050b7207 */ /* 0x000fe40004000000 */
[----:B------:R-:W-:Y:S01]  /*2200*/  SEL R13, R9, R8, !P1 ;  /* 0x00000008090d7207 */ /* 0x000fe20004800000 */
[----:B------:R-:W-:Y:S04]  /*2210*/  STS [R7], R10 ;  /* 0x0000000a07007388 */ /* 0x000fe80000000800 */
[----:B------:R0:W-:Y:S04]  /*2220*/  STS.U8 [R4], R11 ;  /* 0x0000000b04007388 */ /* 0x0001e80000000000 */
[----:B------:R-:W-:Y:S04]  /*2230*/  STS [R7+0x4], R12 ;  /* 0x0000040c07007388 */ /* 0x000fe80000000800 */
[----:B------:R-:W-:Y:S04]  /*2240*/  STS.U8 [R4+0x1], R13 ;  /* 0x0000010d04007388 */ /* 0x000fe80000000000 */
[----:B------:R-:W-:Y:S04]  /*2250*/  LDS R14, [R0+0x8] ;  /* 0x00000800000e7984 */ /* 0x000fe80000000800 */
[----:B------:R-:W1:Y:S04]  /*2260*/  LDS R15, [R0+0x18] ;  /* 0x00001800000f7984 */ /* 0x000e680000000800 */
[----:B------:R-:W2:Y:S04]  /*2270*/  LDS R20, [R0+0x4] ;  /* 0x0000040000147984 */ /* 0x000ea80000000800 */
[----:B------:R-:W3:Y:S01]  /*2280*/  LDS R19, [R0+0x14] ;  /* 0x0000140000137984 */ /* 0x000ee20000000800 */
[----:B------:R-:W-:-:S02]  /*2290*/  IMAD.MOV.U32 R22, RZ, RZ, 0xfb ;  /* 0x000000fbff167424 */ /* 0x000fc400078e00ff */
[----:B------:R-:W-:Y:S01]  /*22a0*/  IMAD.MOV.U32 R24, RZ, RZ, 0x5 ;  /* 0x00000005ff187424 */ /* 0x000fe200078e00ff */
[----:B0-----:R-:W-:Y:S01]  /*22b0*/  LOP3.LUT R11, R5, 0xa, RZ, 0x3c, !PT ;  /* 0x0000000a050b7812 */ /* 0x001fe200078e3cff */
[C---:B------:R-:W-:Y:S02]  /*22c0*/  IMAD R10, R3.reuse, R22, 0x6 ;  /* 0x00000006030a7424 */ /* 0x040fe400078e0216 */
[----:B------:R-:W-:Y:S02]  /*22d0*/  IMAD R3, R3, R24, 0x9 ;  /* 0x0000000903037424 */ /* 0x000fe400078e0218 */
[----:B-1----:R-:W-:Y:S01]  /*22e0*/  FADD R18, R14, R15 ;  /* 0x0000000f0e127221 */ /* 0x002fe20000000000 */
[----:B--2---:R-:W-:Y:S01]  /*22f0*/  FADD R15, R15, R20 ;  /* 0x000000140f0f7221 */ /* 0x004fe20000000000 */
[--C-:B---3--:R-:W-:Y:S01]  /*2300*/  FADD R21, R20, R19.reuse ;  /* 0x0000001314157221 */ /* 0x108fe20000000000 */
[----:B------:R-:W-:-:S04]  /*2310*/  FADD R14, R14, R19 ;  /* 0x000000130e0e7221 */ /* 0x000fc80000000000 */
[CC--:B------:R-:W-:Y:S02]  /*2320*/  FSET.BF.GEU.AND R12, R18.reuse, R21.reuse, PT ;  /* 0x00000015120c720a */ /* 0x0c0fe4000380e000 */
[----:B------:R-:W-:Y:S02]  /*2330*/  FSET.BF.GEU.AND R19, R15, R14, PT ;  /* 0x0000000e0f13720a */ /* 0x000fe4000380e000 */
[CC--:B------:R-:W-:Y:S01]  /*2340*/  FSETP.GEU.AND P0, PT, R18.reuse, R21.reuse, PT ;  /* 0x000000151200720b */ /* 0x0c0fe20003f0e000 */
[----:B------:R-:W-:Y:S01]  /*2350*/  FMUL R13, R21, R12 ;  /* 0x0000000c150d7220 */ /* 0x000fe20000400000 */
[----:B------:R-:W-:Y:S01]  /*2360*/  FSET.BF.LT.AND R21, R18, R21, PT ;  /* 0x000000151215720a */ /* 0x000fe20003801000 */
[----:B------:R-:W-:Y:S01]  /*2370*/  FMUL R22, R14, R19 ;  /* 0x000000130e167220 */ /* 0x000fe20000400000 */
[----:B------:R-:W-:Y:S02]  /*2380*/  LOP3.LUT R12, R5, 0x5, RZ, 0xfc, !PT ;  /* 0x00000005050c7812 */ /* 0x000fe400078efcff */
[CC--:B------:R-:W-:Y:S01]  /*2390*/  FSET.BF.LT.AND R20, R15.reuse, R14.reuse, PT ;  /* 0x0000000e0f14720a */ /* 0x0c0fe20003801000 */
[----:B------:R-:W-:Y:S01]  /*23a0*/  FFMA R18, R18, R21, R13 ;  /* 0x0000001512127223 */ /* 0x000fe2000000000d */
[----:B------:R-:W-:-:S02]  /*23b0*/  FSETP.GEU.AND P1, PT, R15, R14, PT ;  /* 0x0000000e0f00720b */ /* 0x000fc40003f2e000 */
[----:B------:R-:W-:Y:S01]  /*23c0*/  SEL R13, R11, R12, !P0 ;  /* 0x0000000c0b0d7207 */ /* 0x000fe20004000000 */
[----:B------:R-:W-:Y:S01]  /*23d0*/  FFMA R20, R15, R20, R22 ;  /* 0x000000140f147223 */ /* 0x000fe20000000016 */
[----:B------:R-:W-:Y:S01]  /*23e0*/  SEL R15, R10, R3, !P1 ;  /* 0x000000030a0f7207 */ /* 0x000fe20004800000 */
[----:B------:R-:W-:Y:S04]  /*23f0*/  STS [R7+0x8], R18 ;  /* 0x0000081207007388 */ /* 0x000fe80000000800 */
[----:B------:R-:W-:Y:S04]  /*2400*/  STS.U8 [R4+0x2], R13 ;  /* 0x0000020d04007388 */ /* 0x000fe80000000000 */
[----:B------:R-:W-:Y:S04]  /*2410*/  STS [R7+0xc], R20 ;  /* 0x00000c1407007388 */ /* 0x000fe80000000800 */
[----:B------:R-:W-:Y:S04]  /*2420*/  STS.U8 [R4+0x3], R15 ;  /* 0x0000030f04007388 */ /* 0x000fe80000000000 */
[----:B------:R-:W-:Y:S04]  /*2430*/  LDS R14, [R0+0x20] ;  /* 0x00002000000e7984 */ /* 0x000fe80000000800 */
[----:B------:R-:W0:Y:S04]  /*2440*/  LDS R19, [R0+0x30] ;  /* 0x0000300000137984 */ /* 0x000e280000000800 */
[----:B------:R-:W-:Y:S04]  /*2450*/  LDS R23, [R0+0x3c] ;  /* 0x00003c0000177984 */ /* 0x000fe80000000800 */
[----:B------:R-:W1:Y:S01]  /*2460*/  LDS R22, [R0+0x2c] ;  /* 0x00002c0000167984 */ /* 0x000e620000000800 */
[----:B0-----:R-:W-:Y:S01]  /*2470*/  FADD R21, R14, R19 ;  /* 0x000000130e157221 */ /* 0x001fe20000000000 */
[--C-:B-1----:R-:W-:Y:S01]  /*2480*/  FADD R24, R22, R23.reuse ;  /* 0x0000001716187221 */ /* 0x102fe20000000000 */
[----:B------:R-:W-:Y:S01]  /*2490*/  FADD R23, R14, R23 ;  /* 0x000000170e177221 */ /* 0x000fe20000000000 */
[----:B------:R-:W-:-:S03]  /*24a0*/  FADD R22, R19, R22 ;  /* 0x0000001613167221 */ /* 0x000fc60000000000 */
[----:B------:R-:W-:Y:S02]  /*24b0*/  FSET.BF.GEU.AND R13, R21, R24, PT ;  /* 0x00000018150d720a */ /* 0x000fe4000380e000 */
[----:B------:R-:W-:Y:S02]  /*24c0*/  FSET.BF.GEU.AND R19, R23, R22, PT ;  /* 0x000000161713720a */ /* 0x000fe4000380e000 */
[CC--:B------:R-:W-:Y:S02]  /*24d0*/  FSETP.GEU.AND P0, PT, R21.reuse, R24.reuse, PT ;  /* 0x000000181500720b */ /* 0x0c0fe40003f0e000 */
[----:B------:R-:W-:Y:S01]  /*24e0*/  FSET.BF.LT.AND R14, R21, R24, PT ;  /* 0x00000018150e720a */ /* 0x000fe20003801000 */
[----:B------:R-:W-:Y:S01]  /*24f0*/  FMUL R24, R24, R13 ;  /* 0x0000000d18187220 */ /* 0x000fe20000400000 */
[CC--:B------:R-:W-:Y:S01]  /*2500*/  FSET.BF.LT.AND R18, R23.reuse, R22.reuse, PT ;  /* 0x000000161712720a */ /* 0x0c0fe20003801000 */
[----:B------:R-:W-:Y:S01]  /*2510*/  FMUL R20, R22, R19 ;  /* 0x0000001316147220 */ /* 0x000fe20000400000 */
[----:B------:R-:W-:Y:S01]  /*2520*/  FSETP.GEU.AND P1, PT, R23, R22, PT ;  /* 0x000000161700720b */ /* 0x000fe20003f2e000 */
[----:B------:R-:W-:Y:S01]  /*2530*/  FFMA R14, R21, R14, R24 ;  /* 0x0000000e150e7223 */ /* 0x000fe20000000018 */
[----:B------:R-:W-:Y:S01]  /*2540*/  SEL R13, R5, R6, !P0 ;  /* 0x00000006050d7207 */ /* 0x000fe20004000000 */
[----:B------:R-:W-:Y:S01]  /*2550*/  FFMA R18, R23, R18, R20 ;  /* 0x0000001217127223 */ /* 0x000fe20000000014 */
[----:B------:R-:W-:-:S02]  /*2560*/  SEL R15, R9, R8, !P1 ;  /* 0x00000008090f7207 */ /* 0x000fc40004800000 */
[----:B------:R-:W-:Y:S04]  /*2570*/  STS [R7+0x10], R14 ;  /* 0x0000100e07007388 */ /* 0x000fe80000000800 */
[----:B------:R-:W-:Y:S04]  /*2580*/  STS.U8 [R4+0x4], R13 ;  /* 0x0000040d04007388 */ /* 0x000fe80000000000 */
[----:B------:R-:W-:Y:S04]  /*2590*/  STS [R7+0x14], R18 ;  /* 0x0000141207007388 */ /* 0x000fe80000000800 */
[----:B------:R-:W-:Y:S04]  /*25a0*/  STS.U8 [R4+0x5], R15 ;  /* 0x0000050f04007388 */ /* 0x000fe80000000000 */
[----:B------:R-:W-:Y:S04]  /*25b0*/  LDS R19, [R0+0x28] ;  /* 0x0000280000137984 */ /* 0x000fe80000000800 */
[----:B------:R-:W0:Y:S04]  /*25c0*/  LDS R20, [R0+0x38] ;  /* 0x0000380000147984 */ /* 0x000e280000000800 */
[----:B------:R-:W1:Y:S04]  /*25d0*/  LDS R23, [R0+0x24] ;  /* 0x0000240000177984 */ /* 0x000e680000000800 */
[----:B------:R-:W2:Y:S01]  /*25e0*/  LDS R22, [R0+0x34] ;  /* 0x0000340000167984 */ /* 0x000ea20000000800 */
[----:B0-----:R-:W-:Y:S01]  /*25f0*/  FADD R21, R19, R20 ;  /* 0x0000001413157221 */ /* 0x001fe20000000000 */
[----:B-1----:R-:W-:Y:S01]  /*2600*/  FADD R20, R20, R23 ;  /* 0x0000001714147221 */ /* 0x002fe20000000000 */
[--C-:B--2---:R-:W-:Y:S01]  /*2610*/  FADD R24, R23, R22.reuse ;  /* 0x0000001617187221 */ /* 0x104fe20000000000 */
[----:B------:R-:W-:-:S04]  /*2620*/  FADD R19, R19, R22 ;  /* 0x0000001613137221 */ /* 0x000fc80000000000 */
[CC--:B------:R-:W-:Y:S02]  /*2630*/  FSET.BF.GEU.AND R13, R21.reuse, R24.reuse, PT ;  /* 0x00000018150d720a */ /* 0x0c0fe4000380e000 */
[----:B------:R-:W-:Y:S02]  /*2640*/  FSET.BF.GEU.AND R18, R20, R19, PT ;  /* 0x000000131412720a */ /* 0x000fe4000380e000 */
[CC--:B------:R-:W-:Y:S02]  /*2650*/  FSETP.GEU.AND P0, PT, R21.reuse, R24.reuse, PT ;  /* 0x000000181500720b */ /* 0x0c0fe40003f0e000 */
[----:B------:R-:W-:Y:S01]  /*2660*/  FSET.BF.LT.AND R14, R21, R24, PT ;  /* 0x00000018150e720a */ /* 0x000fe20003801000 */
[----:B------:R-:W-:Y:S01]  /*2670*/  FMUL R24, R24, R13 ;  /* 0x0000000d18187220 */ /* 0x000fe20000400000 */
[CC--:B------:R-:W-:Y:S01]  /*2680*/  FSET.BF.LT.AND R15, R20.reuse, R19.reuse, PT ;  /* 0x00000013140f720a */ /* 0x0c0fe20003801000 */
[----:B------:R-:W-:Y:S01]  /*2690*/  FMUL R23, R19, R18 ;  /* 0x0000001213177220 */ /* 0x000fe20000400000 */
[C---:B------:R-:W-:Y:S01]  /*26a0*/  FSETP.GEU.AND P1, PT, R20.reuse, R19, PT ;  /* 0x000000131400720b */ /* 0x040fe20003f2e000 */
        /* <DEDUP_REMOVED lines=12> */
[C---:B0-----:R-:W-:Y:S01]  /*2770*/  FADD R21, R18.reuse, R19 ;  /* 0x0000001312157221 */ /* 0x041fe20000000000 */
[--C-:B-1----:R-:W-:Y:S01]  /*2780*/  FADD R18, R18, R23.reuse ;  /* 0x0000001712127221 */ /* 0x102fe20000000000 */
[----:B--2---:R-:W-:Y:S01]  /*2790*/  FADD R24, R22, R23 ;  /* 0x0000001716187221 */ /* 0x004fe20000000000 */
        /* <DEDUP_REMOVED lines=165> */
[----:B------:R-:W-:Y:S01]  /*31f0*/  ISETP.NE.AND P2, PT, R17, RZ, PT ;  /* 0x000000ff1100720c */ /* 0x000fe20003f45270 */
        /* <DEDUP_REMOVED lines=9> */
[CC--:B------:R-:W-:Y:S02]  /*3290*/  FSETP.GEU.AND P1, PT, R13.reuse, R14.reuse, PT ;  /* 0x0000000e0d00720b */ /* 0x0c0fe40003f2e000 */
[----:B------:R-:W-:Y:S01]  /*32a0*/  FSET.BF.LT.AND R0, R13, R14, PT ;  /* 0x0000000e0d00720a */ /* 0x000fe20003801000 */
[----:B------:R-:W-:Y:S01]  /*32b0*/  FMUL R14, R14, R9 ;  /* 0x000000090e0e7220 */ /* 0x000fe20000400000 */
[----:B------:R-:W-:Y:S01]  /*32c0*/  FFMA R8, R8, R5, R19 ;  /* 0x0000000508087223 */ /* 0x000fe20000000013 */
[----:B------:R-:W-:-:S02]  /*32d0*/  SEL R11, R11, R12, !P0 ;  /* 0x0000000c0b0b7207 */ /* 0x000fc40004000000 */
[----:B------:R-:W-:Y:S01]  /*32e0*/  FFMA R0, R13, R0, R14 ;  /* 0x000000000d007223 */ /* 0x000fe2000000000e */
[----:B------:R-:W-:Y:S01]  /*32f0*/  SEL R3, R10, R3, !P1 ;  /* 0x000000030a037207 */ /* 0x000fe20004800000 */
[----:B------:R-:W-:Y:S04]  /*3300*/  STS [R7+0x58], R8 ;  /* 0x0000580807007388 */ /* 0x000fe80000000800 */
[----:B------:R-:W-:Y:S04]  /*3310*/  STS.U8 [R4+0x16], R11 ;  /* 0x0000160b04007388 */ /* 0x000fe80000000000 */
[----:B------:R-:W-:Y:S04]  /*3320*/  STS [R7+0x5c], R0 ;  /* 0x00005c0007007388 */ /* 0x000fe80000000800 */
[----:B------:R-:W-:Y:S01]  /*3330*/  STS.U8 [R4+0x17], R3 ;  /* 0x0000170304007388 */ /* 0x000fe20000000000 */
[----:B------:R-:W-:Y:S01]  /*3340*/  IADD3 R19, PT, PT, R2, 0x18, RZ ;  /* 0x0000001802137810 */ /* 0x000fe20007ffe0ff */
[----:B------:R-:W-:Y:S01]  /*3350*/  @!P2 IMAD.MOV R19, RZ, RZ, R2 ;  /* 0x000000ffff13a224 */ /* 0x000fe200078e0202 */
[----:B------:R-:W-:Y:S06]  /*3360*/  BAR.SYNC.DEFER_BLOCKING 0x0 ;  /* 0x0000000000007b1d */ /* 0x000fec0000010000 */
[----:B------:R-:W-:Y:S04]  /*3370*/  LDS R6, [R19+0x30] ;  /* 0x0000300013067984 */ /* 0x000fe80000000800 */
[----:B------:R-:W0:Y:S04]  /*3380*/  LDS R13, [R19+0x34] ;  /* 0x00003400130d7984 */ /* 0x000e280000000800 */
[----:B------:R-:W-:Y:S04]  /*3390*/  LDS R14, [R19+0x40] ;  /* 0x00004000130e7984 */ /* 0x000fe80000000800 */
[----:B------:R-:W1:Y:S04]  /*33a0*/  LDS R15, [R19+0x44] ;  /* 0x00004400130f7984 */ /* 0x000e680000000800 */
[----:B------:R-:W2:Y:S04]  /*33b0*/  LDS R29, [R19+0x38] ;  /* 0x00003800131d7984 */ /* 0x000ea80000000800 */
[----:B------:R-:W3:Y:S04]  /*33c0*/  LDS R23, [R19+0x48] ;  /* 0x0000480013177984 */ /* 0x000ee80000000800 */
[----:B------:R-:W-:Y:S04]  /*33d0*/  LDS R9, [R19+0x50] ;  /* 0x0000500013097984 */ /* 0x000fe80000000800 */
[----:B------:R-:W4:Y:S04]  /*33e0*/  LDS R18, [R19+0x54] ;  /* 0x0000540013127984 */ /* 0x000f280000000800 */
[----:B------:R-:W-:Y:S04]  /*33f0*/  LDS R10, [R19] ;  /* 0x00000000130a7984 */ /* 0x000fe80000000800 */
[----:B------:R-:W5:Y:S04]  /*3400*/  LDS R11, [R19+0x4] ;  /* 0x00000400130b7984 */ /* 0x000f680000000800 */
[----:B------:R-:W5:Y:S01]  /*3410*/  LDS R25, [R19+0x58] ;  /* 0x0000580013197984 */ /* 0x000f620000000800 */
[----:B0-----:R-:W-:-:S03]  /*3420*/  FSET.BF.GEU.AND R5, R13, R6, PT ;  /* 0x000000060d05720a */ /* 0x001fc6000380e000 */
[----:B------:R-:W-:Y:S01]  /*3430*/  LDS R12, [R19+0x8] ;  /* 0x00000800130c7984 */ /* 0x000fe20000000800 */
[----:B------:R-:W-:Y:S01]  /*3440*/  FSET.BF.LT.AND R0, R13, R6, PT ;  /* 0x000000060d00720a */ /* 0x000fe20003801000 */
[----:B------:R-:W-:Y:S02]  /*3450*/  FMUL R2, R6, R5 ;  /* 0x0000000506027220 */ /* 0x000fe40000400000 */
[----:B------:R-:W-:Y:S01]  /*3460*/  LDS R28, [R19+0x3c] ;  /* 0x00003c00131c7984 */ /* 0x000fe20000000800 */
[----:B-1----:R-:W-:Y:S01]  /*3470*/  FSET.BF.GEU.AND R3, R15, R14, PT ;  /* 0x0000000e0f03720a */ /* 0x002fe2000380e000 */
[----:B------:R-:W-:Y:S02]  /*3480*/  FFMA R0, R13, R0, R2 ;  /* 0x000000000d007223 */ /* 0x000fe40000000002 */
[----:B------:R-:W-:Y:S01]  /*3490*/  LDS R5, [R19+0x10] ;  /* 0x0000100013057984 */ /* 0x000fe20000000800 */
[----:B------:R-:W-:-:S03]  /*34a0*/  FSET.BF.LT.AND R4, R15, R14, PT ;  /* 0x0000000e0f04720a */ /* 0x000fc60003801000 */
[----:B------:R-:W0:Y:S01]  /*34b0*/  LDS R2, [R19+0x14] ;  /* 0x0000140013027984 */ /* 0x000e220000000800 */
[----:B------:R-:W-:Y:S01]  /*34c0*/  FMUL R8, R14, R3 ;  /* 0x000000030e087220 */ /* 0x000fe20000400000 */
[CC--:B--2---:R-:W-:Y:S02]  /*34d0*/  FSET.BF.GEU.AND R3, R29.reuse, R0.reuse, PT ;  /* 0x000000001d03720a */ /* 0x0c4fe4000380e000 */
[----:B------:R-:W-:Y:S01]  /*34e0*/  FSETP.GEU.AND P0, PT, R29, R0, PT ;  /* 0x000000001d00720b */ /* 0x000fe20003f0e000 */
[----:B------:R-:W-:Y:S01]  /*34f0*/  FFMA R20, R15, R4, R8 ;  /* 0x000000040f147223 */ /* 0x000fe20000000008 */
[----:B------:R-:W-:Y:S01]  /*3500*/  LDS R32, [R19+0x4c] ;  /* 0x00004c0013207984 */ /* 0x000fe20000000800 */
[----:B------:R-:W-:Y:S01]  /*3510*/  FMUL R4, R0, R3 ;  /* 0x0000000300047220 */ /* 0x000fe20000400000 */
[----:B------:R-:W-:Y:S02]  /*3520*/  FSET.BF.LT.AND R0, R29, R0, PT ;  /* 0x000000001d00720a */ /* 0x000fe40003801000 */
[----:B---3--:R-:W-:Y:S01]  /*3530*/  FSETP.GEU.AND P2, PT, R23, R20, PT ;  /* 0x000000141700720b */ /* 0x008fe20003f4e000 */
[----:B------:R-:W-:Y:S02]  /*3540*/  LDS R8, [R19+0x18] ;  /* 0x0000180013087984 */ /* 0x000fe40000000800 */
[----:B------:R-:W-:-:S02]  /*3550*/  FFMA R29, R29, R0, R4 ;  /* 0x000000001d1d7223 */ /* 0x000fc40000000004 */
[----:B------:R-:W-:Y:S01]  /*3560*/  LDS R3, [R19+0x20] ;  /* 0x0000200013037984 */ /* 0x000fe20000000800 */
[----:B------:R-:W-:-:S03]  /*3570*/  FSET.BF.GEU.AND R7, R23, R20, PT ;  /* 0x000000141707720a */ /* 0x000fc6000380e000 */
[----:B------:R-:W1:Y:S01]  /*3580*/  LDS R0, [R19+0x24] ;  /* 0x0000240013007984 */ /* 0x000e620000000800 */
[----:B------:R-:W-:Y:S02]  /*3590*/  FSETP.LT.AND P1, PT, R13, R6, P0 ;  /* 0x000000060d00720b */ /* 0x000fe40000721000 */
[----:B------:R-:W-:Y:S01]  /*35a0*/  FSETP.LT.AND P3, PT, R15, R14, P2 ;  /* 0x0000000e0f00720b */ /* 0x000fe20001761000 */
[----:B------:R-:W-:Y:S01]  /*35b0*/  LDS R30, [R19+0x5c] ;  /* 0x00005c00131e7984 */ /* 0x000fe20000000800 */
[----:B----4-:R-:W-:Y:S01]  /*35c0*/  FSET.BF.GEU.AND R22, R18, R9, PT ;  /* 0x000000091216720a */ /* 0x010fe2000380e000 */
[----:B------:R-:W-:Y:S01]  /*35d0*/  FMUL R6, R20, R7 ;  /* 0x0000000714067220 */ /* 0x000fe20000400000 */
[----:B------:R-:W-:Y:S02]  /*35e0*/  SEL R15, RZ, 0x2, P0 ;  /* 0x00000002ff0f7807 */ /* 0x000fe40000000000 */
[----:B------:R-:W-:Y:S02]  /*35f0*/  SEL R4, RZ, 0x1, !P1 ;  /* 0x00000001ff047807 */ /* 0x000fe40004800000 */
[----:B------:R-:W-:-:S02]  /*3600*/  FSET.BF.LT.AND R20, R23, R20, PT ;  /* 0x000000141714720a */ /* 0x000fc40003801000 */
[----:B------:R-:W-:Y:S02]  /*3610*/  SEL R14, RZ, 0x2, P2 ;  /* 0x00000002ff0e7807 */ /* 0x000fe40001000000 */
[----:B------:R-:W-:Y:S01]  /*3620*/  SEL R7, RZ, 0x1, !P3 ;  /* 0x00000001ff077807 */ /* 0x000fe20005800000 */
[----:B------:R-:W-:Y:S01]  /*3630*/  FMUL R21, R9, R22 ;  /* 0x0000001609157220 */ /* 0x000fe20000400000 */
[----:B------:R-:W-:Y:S01]  /*3640*/  FSET.BF.LT.AND R13, R18, R9, PT ;  /* 0x00000009120d720a */ /* 0x000fe20003801000 */
[----:B------:R-:W-:Y:S02]  /*3650*/  IMAD.IADD R15, R15, 0x1, R4 ;  /* 0x000000010f0f7824 */ /* 0x000fe400078e0204 */
[----:B------:R-:W-:Y:S01]  /*3660*/  FFMA R23, R23, R20, R6 ;  /* 0x0000001417177223 */ /* 0x000fe20000000006 */
[----:B------:R-:W-:Y:S01]  /*3670*/  IMAD.IADD R14, R14, 0x1, R7 ;  /* 0x000000010e0e7824 */ /* 0x000fe200078e0207 */
[----:B------:R-:W2:Y:S01]  /*3680*/  LDS R4, [R19+0xc] ;  /* 0x00000c0013047984 */ /* 0x000ea20000000800 */
[----:B------:R-:W-:Y:S01]  /*3690*/  FFMA R24, R18, R13, R21 ;  /* 0x0000000d12187223 */ /* 0x000fe20000000015 */
[----:B-----5:R-:W-:-:S02]  /*36a0*/  FSET.BF.GEU.AND R13, R11, R10, PT ;  /* 0x0000000a0b0d720a */ /* 0x020fc4000380e000 */
[----:B------:R-:W-:Y:S04]  /*36b0*/  LDS R7, [R19+0x28] ;  /* 0x0000280013077984 */ /* 0x000fe80000000800 */
[----:B------:R-:W3:Y:S01]  /*36c0*/  LDS R6, [R19+0x1c] ;  /* 0x00001c0013067984 */ /* 0x000ee20000000800 */
[----:B------:R-:W-:Y:S01]  /*36d0*/  FSETP.GEU.AND P0, PT, R25, R24, PT ;  /* 0x000000181900720b */ /* 0x000fe20003f0e000 */
[----:B------:R-:W-:Y:S01]  /*36e0*/  FMUL R22, R10, R13 ;  /* 0x0000000d0a167220 */ /* 0x000fe20000400000 */
[C---:B------:R-:W-:Y:S02]  /*36f0*/  FSET.BF.LT.AND R20, R11.reuse, R10, PT ;  /* 0x0000000a0b14720a */ /* 0x040fe40003801000 */
[----:B------:R-:W-:Y:S02]  /*3700*/  FSETP.LT.AND P1, PT, R18, R9, P0 ;  /* 0x000000091200720b */ /* 0x000fe40000721000 */
[CC--:B0-----:R-:W-:Y:S01]  /*3710*/  FSET.BF.GEU.AND R18, R2.reuse, R5.reuse, PT ;  /* 0x000000050212720a */ /* 0x0c1fe2000380e000 */
[----:B------:R-:W-:Y:S01]  /*3720*/  FFMA R13, R11, R20, R22 ;  /* 0x000000140b0d7223 */ /* 0x000fe20000000016 */
[----:B------:R-:W-:Y:S01]  /*3730*/  FSET.BF.GEU.AND R21, R25, R24, PT ;  /* 0x000000181915720a */ /* 0x000fe2000380e000 */
[----:B------:R-:W0:Y:S01]  /*3740*/  LDS R9, [R19+0x2c] ;  /* 0x00002c0013097984 */ /* 0x000e220000000800 */
[----:B------:R-:W-:Y:S01]  /*3750*/  FSET.BF.LT.AND R31, R2, R5, PT ;  /* 0x00000005021f720a */ /* 0x000fe20003801000 */
[----:B------:R-:W-:Y:S01]  /*3760*/  FMUL R33, R5, R18 ;  /* 0x0000001205217220 */ /* 0x000fe20000400000 */
[----:B------:R-:W-:-:S02]  /*3770*/  FSET.BF.GEU.AND R18, R12, R13, PT ;  /* 0x0000000d0c12720a */ /* 0x000fc4000380e000 */
[----:B------:R-:W-:Y:S01]  /*3780*/  FSET.BF.LT.AND R26, R25, R24, PT ;  /* 0x00000018191a720a */ /* 0x000fe20003801000 */
[----:B------:R-:W-:Y:S01]  /*3790*/  FMUL R24, R24, R21 ;  /* 0x0000001518187220 */ /* 0x000fe20000400000 */
[----:B------:R-:W-:Y:S01]  /*37a0*/  SEL R20, RZ, 0x2, P0 ;  /* 0x00000002ff147807 */ /* 0x000fe20000000000 */
[----:B------:R-:W-:Y:S01]  /*37b0*/  FMUL R27, R13, R18 ;  /* 0x000000120d1b7220 */ /* 0x000fe20000400000 */
[----:B------:R-:W-:Y:S01]  /*37c0*/  FSETP.GEU.AND P0, PT, R12, R13, PT ;  /* 0x0000000d0c00720b */ /* 0x000fe20003f0e000 */
[----:B------:R-:W-:Y:S01]  /*37d0*/  FFMA R31, R2, R31, R33 ;  /* 0x0000001f021f7223 */ /* 0x000fe20000000021 */
[C---:B------:R-:W-:Y:S02]  /*37e0*/  FSET.BF.LT.AND R21, R12.reuse, R13, PT ;  /* 0x0000000d0c15720a */ /* 0x040fe40003801000 */
[----:B------:R-:W-:Y:S02]  /*37f0*/  SEL R35, RZ, 0x1, !P1 ;  /* 0x00000001ff237807 */ /* 0x000fe40004800000 */
[----:B------:R-:W-:Y:S01]  /*3800*/  FSETP.LT.AND P1, PT, R11, R10, P0 ;  /* 0x0000000a0b00720b */ /* 0x000fe20000721000 */
[----:B------:R-:W-:Y:S01]  /*3810*/  FFMA R11, R12, R21, R27 ;  /* 0x000000150c0b7223 */ /* 0x000fe2000000001b */
[----:B-1----:R-:W-:-:S02]  /*3820*/  FSET.BF.GEU.AND R12, R0, R3, PT ;  /* 0x00000003000c720a */ /* 0x002fc4000380e000 */
[----:B------:R-:W-:Y:S02]  /*3830*/  FSET.BF.GEU.AND R10, R8, R31, PT ;  /* 0x0000001f080a720a */ /* 0x000fe4000380e000 */
[----:B------:R-:W-:Y:S01]  /*3840*/  IADD3 R13, PT, PT, R20, R35, RZ ;  /* 0x00000023140d7210 */ /* 0x000fe20007ffe0ff */
[----:B------:R-:W-:Y:S01]  /*3850*/  FMUL R37, R3, R12 ;  /* 0x0000000c03257220 */ /* 0x000fe20000400000 */
[----:B------:R-:W-:Y:S01]  /*3860*/  FSET.BF.LT.AND R35, R0, R3, PT ;  /* 0x000000030023720a */ /* 0x000fe20003801000 */
[----:B------:R-:W-:Y:S01]  /*3870*/  FMUL R33, R31, R10 ;  /* 0x0000000a1f217220 */ /* 0x000fe20000400000 */
[----:B------:R-:W-:Y:S02]  /*3880*/  FSET.BF.LT.AND R21, R8, R31, PT ;  /* 0x0000001f0815720a */ /* 0x000fe40003801000 */
[----:B------:R-:W-:Y:S01]  /*3890*/  SEL R27, RZ, 0x2, P0 ;  /* 0x00000002ff1b7807 */ /* 0x000fe20000000000 */
[----:B------:R-:W-:Y:S01]  /*38a0*/  FFMA R10, R0, R35, R37 ;  /* 0x00000023000a7223 */ /* 0x000fe20000000025 */
[----:B------:R-:W-:Y:S01]  /*38b0*/  SEL R12, RZ, 0x1, !P1 ;  /* 0x00000001ff0c7807 */ /* 0x000fe20004800000 */
[C---:B------:R-:W-:Y:S01]  /*38c0*/  FFMA R21, R8.reuse, R21, R33 ;  /* 0x0000001508157223 */ /* 0x040fe20000000021 */
[----:B------:R-:W-:-:S02]  /*38d0*/  FSETP.GEU.AND P0, PT, R8, R31, PT ;  /* 0x0000001f0800720b */ /* 0x000fc40003f0e000 */
[----:B--2---:R-:W-:Y:S01]  /*38e0*/  FSET.BF.GEU.AND R8, R4, R11, PT ;  /* 0x0000000b0408720a */ /* 0x004fe2000380e000 */
[----:B------:R-:W-:Y:S01]  /*38f0*/  IMAD.IADD R27, R27, 0x1, R12 ;  /* 0x000000011b1b7824 */ /* 0x000fe200078e020c */
[----:B---3--:R-:W-:Y:S02]  /*3900*/  FSET.BF.GEU.AND R12, R6, R21, PT ;  /* 0x00000015060c720a */ /* 0x008fe4000380e000 */
[----:B------:R-:W-:Y:S01]  /*3910*/  FSET.BF.GEU.AND R20, R7, R10, PT ;  /* 0x0000000a0714720a */ /* 0x000fe2000380e000 */
[----:B------:R-:W-:Y:S01]  /*3920*/  FMUL R33, R11, R8 ;  /* 0x000000080b217220 */ /* 0x000fe20000400000 */
[----:B------:R-:W-:Y:S01]  /*3930*/  FSET.BF.LT.AND R31, R4, R11, PT ;  /* 0x0000000b041f720a */ /* 0x000fe20003801000 */
[----:B------:R-:W-:Y:S01]  /*3940*/  FMUL R37, R21, R12 ;  /* 0x0000000c15257220 */ /* 0x000fe20000400000 */
[C---:B------:R-:W-:Y:S01]  /*3950*/  FSET.BF.LT.AND R18, R7.reuse, R10, PT ;  /* 0x0000000a0712720a */ /* 0x040fe20003801000 */
[----:B------:R-:W-:Y:S01]  /*3960*/  FMUL R20, R10, R20 ;  /* 0x000000140a147220 */ /* 0x000fe20000400000 */
[----:B------:R-:W-:Y:S01]  /*3970*/  FSET.BF.LT.AND R35, R6, R21, PT ;  /* 0x000000150623720a */ /* 0x000fe20003801000 */
[----:B------:R-:W-:Y:S01]  /*3980*/  FFMA R8, R4, R31, R33 ;  /* 0x0000001f04087223 */ /* 0x000fe20000000021 */
[C---:B------:R-:W-:Y:S01]  /*3990*/  FSETP.GEU.AND P2, PT, R7.reuse, R10, PT ;  /* 0x0000000a0700720b */ /* 0x040fe20003f4e000 */
[----:B------:R-:W-:-:S02]  /*39a0*/  FFMA R10, R7, R18, R20 ;  /* 0x00000012070a7223 */ /* 0x000fc40000000014 */
[----:B------:R-:W-:Y:S01]  /*39b0*/  FFMA R31, R6, R35, R37 ;  /* 0x00000023061f7223 */ /* 0x000fe20000000025 */
[----:B------:R-:W-:Y:S02]  /*39c0*/  FSETP.LT.AND P1, PT, R2, R5, P0 ;  /* 0x000000050200720b */ /* 0x000fe40000721000 */
[----:B------:R-:W-:Y:S02]  /*39d0*/  FSETP.LT.AND P3, PT, R0, R3, P2 ;  /* 0x000000030000720b */ /* 0x000fe40001761000 */
[----:B------:R-:W-:Y:S02]  /*39e0*/  FSET.BF.LEU.AND R5, R31, R8, PT ;  /* 0x000000081f05720a */ /* 0x000fe4000380b000 */
[CC--:B0-----:R-:W-:Y:S02]  /*39f0*/  FSET.BF.GEU.AND R3, R9.reuse, R10.reuse, PT ;  /* 0x0000000a0903720a */ /* 0x0c1fe4000380e000 */
[----:B------:R-:W-:Y:S01]  /*3a00*/  FSET.BF.LT.AND R12, R9, R10, PT ;  /* 0x0000000a090c720a */ /* 0x000fe20003801000 */
[----:B------:R-:W-:Y:S01]  /*3a10*/  FMUL R22, R8, R5 ;  /* 0x0000000508167220 */ /* 0x000fe20000400000 */
[----:B------:R-:W-:Y:S01]  /*3a20*/  FSET.BF.GT.AND R20, R31, R8, PT ;  /* 0x000000081f14720a */ /* 0x000fe20003804000 */
[----:B------:R-:W-:Y:S01]  /*3a30*/  FMUL R18, R10, R3 ;  /* 0x000000030a127220 */ /* 0x000fe20000400000 */
[----:B------:R-:W-:-:S03]  /*3a40*/  SEL R0, RZ, 0x2, P0 ;  /* 0x00000002ff007807 */ /* 0x000fc60000000000 */
[----:B------:R-:W-:Y:S01]  /*3a50*/  FFMA R7, R31, R20, R22 ;  /* 0x000000141f077223 */ /* 0x000fe20000000016 */
[----:B------:R-:W-:Y:S01]  /*3a60*/  FFMA R12, R9, R12, R18 ;  /* 0x0000000c090c7223 */ /* 0x000fe20000000012 */
[----:B------:R-:W-:Y:S02]  /*3a70*/  SEL R2, RZ, 0x2, P2 ;  /* 0x00000002ff027807 */ /* 0x000fe40001000000 */
[----:B------:R-:W-:Y:S02]  /*3a80*/  SEL R3, RZ, 0x1, !P1 ;  /* 0x00000001ff037807 */ /* 0x000fe40004800000 */
[----:B------:R-:W-:Y:S02]  /*3a90*/  SEL R5, RZ, 0x1, !P3 ;  /* 0x00000001ff057807 */ /* 0x000fe40005800000 */
[----:B------:R-:W-:Y:S01]  /*3aa0*/  FSETP.GT.AND P1, PT, R12, R7, PT ;  /* 0x000000070c00720b */ /* 0x000fe20003f24000 */
[----:B------:R-:W-:Y:S01]  /*3ab0*/  FFMA R25, R25, R26, R24 ;  /* 0x0000001a19197223 */ /* 0x000fe20000000018 */
[----:B------:R-:W-:Y:S01]  /*3ac0*/  IMAD.IADD R0, R0, 0x1, R3 ;  /* 0x0000000100007824 */ /* 0x000fe200078e0203 */
[----:B------:R-:W-:Y:S01]  /*3ad0*/  FSETP.GEU.AND P6, PT, R28, R29, PT ;  /* 0x0000001d1c00720b */ /* 0x000fe20003fce000 */
[----:B------:R-:W-:Y:S01]  /*3ae0*/  IMAD.IADD R2, R2, 0x1, R5 ;  /* 0x0000000102027824 */ /* 0x000fe200078e0205 */
[----:B------:R-:W-:-:S02]  /*3af0*/  FSETP.GEU.AND P4, PT, R4, R11, PT ;  /* 0x0000000b0400720b */ /* 0x000fc40003f8e000 */
[----:B------:R-:W-:Y:S02]  /*3b00*/  FSETP.GEU.AND P3, PT, R6, R21, PT ;  /* 0x000000150600720b */ /* 0x000fe40003f6e000 */
[----:B------:R-:W-:Y:S02]  /*3b10*/  FSETP.GEU.AND P2, PT, R9, R10, PT ;  /* 0x0000000a0900720b */ /* 0x000fe40003f4e000 */
[----:B------:R-:W-:Y:S02]  /*3b20*/  FSETP.GT.AND P0, PT, R31, R8, !P1 ;  /* 0x000000081f00720b */ /* 0x000fe40004f04000 */
[----:B------:R-:W-:Y:S02]  /*3b30*/  SEL R15, R15, 0x3, P6 ;  /* 0x000000030f0f7807 */ /* 0x000fe40003000000 */
[----:B------:R-:W-:Y:S02]  /*3b40*/  FSETP.GEU.AND P5, PT, R32, R23, PT ;  /* 0x000000172000720b */ /* 0x000fe40003fae000 */
[----:B------:R-:W-:-:S02]  /*3b50*/  FSETP.GEU.AND P6, PT, R30, R25, PT ;  /* 0x000000191e00720b */ /* 0x000fc40003fce000 */
[----:B------:R-:W-:Y:S02]  /*3b60*/  SEL R27, R27, 0x3, P4 ;  /* 0x000000031b1b7807 */ /* 0x000fe40002000000 */
[----:B------:R-:W-:Y:S02]  /*3b70*/  SEL R24, R0, 0x3, P3 ;  /* 0x0000000300187807 */ /* 0x000fe40001800000 */
[----:B------:R-:W-:Y:S02]  /*3b80*/  SEL R26, R2, 0x3, P2 ;  /* 0x00000003021a7807 */ /* 0x000fe40001000000 */
[----:B------:R-:W-:Y:S02]  /*3b90*/  SEL R5, RZ, 0x2, !P1 ;  /* 0x00000002ff057807 */ /* 0x000fe40004800000 */
[----:B------:R-:W-:Y:S02]  /*3ba0*/  SEL R2, RZ, 0x1, !P0 ;  /* 0x00000001ff027807 */ /* 0x000fe40004000000 */
[----:B------:R-:W-:-:S02]  /*3bb0*/  SEL R14, R14, 0x3, P5 ;  /* 0x000000030e0e7807 */ /* 0x000fc40002800000 */
[----:B------:R-:W-:Y:S02]  /*3bc0*/  PRMT R3, R24, 0x7604, R27 ;  /* 0x0000760418037816 */ /* 0x000fe4000000001b */
[----:B------:R-:W-:Y:S02]  /*3bd0*/  SEL R13, R13, 0x3, P6 ;  /* 0x000000030d0d7807 */ /* 0x000fe40003000000 */
[----:B------:R-:W-:Y:S02]  /*3be0*/  PRMT R4, R15, 0x7604, R26 ;  /* 0x000076040f047816 */ /* 0x000fe4000000001a */
[----:B------:R-:W-:Y:S02]  /*3bf0*/  LOP3.LUT R2, R5, R2, RZ, 0xfc, !PT ;  /* 0x0000000205027212 */ /* 0x000fe400078efcff */
[----:B------:R-:W-:Y:S02]  /*3c00*/  PRMT R0, R13, 0x7604, R14 ;  /* 0x000076040d007816 */ /* 0x000fe4000000000e */
[----:B------:R-:W-:-:S02]  /*3c10*/  PRMT R3, R3, 0x5410, R4 ;  /* 0x0000541003037816 */ /* 0x000fc40000000004 */
[----:B------:R-:W-:Y:S01]  /*3c20*/  IADD3 R34, PT, PT, R1, R2, RZ ;  /* 0x0000000201227210 */ /* 0x000fe20007ffe0ff */
[----:B------:R-:W-:Y:S04]  /*3c30*/  STL.U16 [R1+0x4], R0 ;  /* 0x0000040001007387 */ /* 0x000fe80000100400 */
[----:B------:R0:W-:Y:S04]  /*3c40*/  STL [R1], R3 ;  /* 0x0000000301007387 */ /* 0x0001e80000100800 */
[----:B------:R-:W-:Y:S04]  /*3c50*/  STL.U8 [R34], RZ ;  /* 0x000000ff22007387 */ /* 0x000fe80000100000 */
[----:B------:R-:W2:Y:S04]  /*3c60*/  LDL.U16 R8, [R1] ;  /* 0x0000000001087983 */ /* 0x000ea80000100400 */
[----:B------:R-:W3:Y:S01]  /*3c70*/  LDL.S8 R4, [R1+0x2] ;  /* 0x0000020001047983 */ /* 0x000ee20000100200 */
[----:B------:R-:W-:-:S05]  /*3c80*/  IMAD.MOV.U32 R2, RZ, RZ, 0x1 ;  /* 0x00000001ff027424 */ /* 0x000fca00078e00ff */
[----:B------:R1:W-:Y:S04]  /*3c90*/  STL.U8 [R34], R2 ;  /* 0x0000000222007387 */ /* 0x0003e80000100000 */
[----:B------:R-:W4:Y:S04]  /*3ca0*/  LDL.U16 R10, [R1] ;  /* 0x00000000010a7983 */ /* 0x000f280000100400 */
[----:B------:R-:W5:Y:S01]  /*3cb0*/  LDL.S8 R6, [R1+0x2] ;  /* 0x0000020001067983 */ /* 0x000f620000100200 */
[----:B------:R-:W-:-:S05]  /*3cc0*/  IMAD.MOV.U32 R11, RZ, RZ, 0x2 ;  /* 0x00000002ff0b7424 */ /* 0x000fca00078e00ff */
[----:B------:R1:W-:Y:S04]  /*3cd0*/  STL.U8 [R34], R11 ;  /* 0x0000000b22007387 */ /* 0x0003e80000100000 */
[----:B------:R-:W5:Y:S01]  /*3ce0*/  LDL.U16 R5, [R1] ;  /* 0x0000000001057983 */ /* 0x000f620000100400 */
[----:B0-----:R-:W-:-:S03]  /*3cf0*/  IMAD.MOV.U32 R3, RZ, RZ, 0x3 ;  /* 0x00000003ff037424 */ /* 0x001fc600078e00ff */
[----:B------:R-:W5:Y:S04]  /*3d00*/  LDL.S8 R9, [R1+0x2] ;  /* 0x0000020001097983 */ /* 0x000f680000100200 */
[----:B------:R-:W-:Y:S04]  /*3d10*/  STL.U8 [R34], R3 ;  /* 0x0000000322007387 */ /* 0x000fe80000100000 */
[----:B------:R-:W5:Y:S01]  /*3d20*/  LDL.U16 R7, [R1] ;  /* 0x0000000001077983 */ /* 0x000f620000100400 */
[----:B------:R-:W-:Y:S02]  /*3d30*/  FSET.BF.GEU.AND R12, R28, R29, PT ;  /* 0x0000001d1c0c720a */ /* 0x000fe4000380e000 */
[----:B------:R-:W-:Y:S01]  /*3d40*/  FSET.BF.GEU.AND R20, R32, R23, PT ;  /* 0x000000172014720a */ /* 0x000fe2000380e000 */
[----:B------:R-:W5:Y:S02]  /*3d50*/  LDL.S8 R0, [R1+0x2] ;  /* 0x0000020001007983 */ /* 0x000f640000100200 */
[----:B------:R-:W-:Y:S01]  /*3d60*/  FMUL R21, R29, R12 ;  /* 0x0000000c1d157220 */ /* 0x000fe20000400000 */
[----:B------:R-:W-:-:S05]  /*3d70*/  FSET.BF.LT.AND R12, R28, R29, PT ;  /* 0x0000001d1c0c720a */ /* 0x000fca0003801000 */
[----:B------:R-:W-:Y:S01]  /*3d80*/  FFMA R21, R28, R12, R21 ;  /* 0x0000000c1c157223 */ /* 0x000fe20000000015 */
[C---:B--2---:R-:W-:Y:S02]  /*3d90*/  PRMT R18, R8.reuse, 0x9991, RZ ;  /* 0x0000999108127816 */ /* 0x044fe400000000ff */
[----:B-1----:R-:W-:Y:S02]  /*3da0*/  PRMT R2, R8, 0x8880, RZ ;  /* 0x0000888008027816 */ /* 0x002fe400000000ff */
[----:B------:R-:W-:-:S05]  /*3db0*/  MOV R11, R18 ;  /* 0x00000012000b7202 */ /* 0x000fca0000000f00 */
[----:B------:R-:W-:Y:S01]  /*3dc0*/  IMAD R22, R2, 0x4, R11 ;  /* 0x0000000402167824 */ /* 0x000fe200078e020b */
[----:B------:R-:W-:Y:S01]  /*3dd0*/  FSET.BF.LT.AND R18, R32, R23, PT ;  /* 0x000000172012720a */ /* 0x000fe20003801000 */
[----:B------:R-:W-:Y:S02]  /*3de0*/  FMUL R23, R23, R20 ;  /* 0x0000001417177220 */ /* 0x000fe40000400000 */
[----:B------:R-:W-:Y:S02]  /*3df0*/  IMAD.SHL.U32 R22, R22, 0x4, RZ ;  /* 0x0000000416167824 */ /* 0x000fe400078e00ff */
[----:B------:R-:W-:Y:S02]  /*3e00*/  FFMA R18, R32, R18, R23 ;  /* 0x0000001220127223 */ /* 0x000fe40000000017 */
[----:B------:R0:W1:Y:S01]  /*3e10*/  LDC R12, c[0x3][R22] ;  /* 0x00c00000160c7b82 */ /* 0x0000620000000800 */
[----:B------:R-:W-:Y:S02]  /*3e20*/  FSET.BF.GEU.AND R20, R30, R25, PT ;  /* 0x000000191e14720a */ /* 0x000fe4000380e000 */
[----:B------:R-:W-:-:S02]  /*3e30*/  FSET.BF.LEU.AND R28, R18, R21, PT ;  /* 0x00000015121c720a */ /* 0x000fc4000380b000 */
[----:B------:R-:W-:Y:S01]  /*3e40*/  FSET.BF.LT.AND R23, R30, R25, PT ;  /* 0x000000191e17720a */ /* 0x000fe20003801000 */
[----:B------:R-:W-:Y:S01]  /*3e50*/  FMUL R25, R25, R20 ;  /* 0x0000001419197220 */ /* 0x000fe20000400000 */
[----:B------:R-:W-:Y:S01]  /*3e60*/  FSET.BF.GT.AND R29, R18, R21, PT ;  /* 0x00000015121d720a */ /* 0x000fe20003804000 */
[----:B------:R-:W-:Y:S02]  /*3e70*/  FMUL R31, R21, R28 ;  /* 0x0000001c151f7220 */ /* 0x000fe40000400000 */
[----:B------:R-:W-:Y:S02]  /*3e80*/  FFMA R23, R30, R23, R25 ;  /* 0x000000171e177223 */ /* 0x000fe40000000019 */
[----:B------:R-:W-:-:S05]  /*3e90*/  FFMA R20, R18, R29, R31 ;  /* 0x0000001d12147223 */ /* 0x000fca000000001f */
[CC--:B------:R-:W-:Y:S02]  /*3ea0*/  FSET.BF.LEU.AND R25, R23.reuse, R20.reuse, PT ;  /* 0x000000141719720a */ /* 0x0c0fe4000380b000 */
[----:B------:R-:W-:-:S03]  /*3eb0*/  FSET.BF.GT.AND R28, R23, R20, PT ;  /* 0x00000014171c720a */ /* 0x000fc60003804000 */
[----:B------:R-:W-:-:S04]  /*3ec0*/  FMUL R30, R20, R25 ;  /* 0x00000019141e7220 */ /* 0x000fc80000400000 */
[----:B------:R-:W-:Y:S01]  /*3ed0*/  FFMA R25, R23, R28, R30 ;  /* 0x0000001c17197223 */ /* 0x000fe2000000001e */
[----:B------:R-:W-:-:S04]  /*3ee0*/  FSETP.GT.AND P1, PT, R18, R21, PT ;  /* 0x000000151200720b */ /* 0x000fc80003f24000 */
[----:B------:R-:W-:Y:S01]  /*3ef0*/  FSETP.GT.AND P0, PT, R18, R25, PT ;  /* 0x000000191200720b */ /* 0x000fe20003f04000 */
[----:B------:R-:W-:-:S03]  /*3f00*/  IMAD.MOV.U32 R21, RZ, RZ, 0x3 ;  /* 0x00000003ff157424 */ /* 0x000fc600078e00ff */
[----:B------:R-:W-:Y:S02]  /*3f10*/  FSEL R28, R18, R25, P0 ;  /* 0x00000019121c7208 */ /* 0x000fe40000000000 */
[C---:B---3--:R-:W-:Y:S02]  /*3f20*/  LOP3.LUT R18, R4.reuse, 0xff, RZ, 0xc0, !PT ;  /* 0x000000ff04127812 */ /* 0x048fe400078ec0ff */
[----:B------:R-:W-:Y:S02]  /*3f30*/  FSETP.GT.AND P2, PT, R23, R20, PT ;  /* 0x000000141700720b */ /* 0x000fe40003f44000 */
[----:B------:R-:W-:Y:S02]  /*3f40*/  SEL R20, R21, 0x4, !P1 ;  /* 0x0000000415147807 */ /* 0x000fe40004800000 */
[----:B------:R-:W-:Y:S02]  /*3f50*/  LOP3.LUT P3, RZ, R4, 0xff, RZ, 0xc0, !PT ;  /* 0x000000ff04ff7812 */ /* 0x000fe4000786c0ff */
[----:B------:R-:W-:-:S02]  /*3f60*/  ISETP.NE.AND P4, PT, R18, 0x2, PT ;  /* 0x000000021200780c */ /* 0x000fc40003f85270 */
[----:B0-----:R-:W-:Y:S02]  /*3f70*/  SEL R22, R20, 0x5, !P2 ;  /* 0x0000000514167807 */ /* 0x001fe40005000000 */
[--C-:B-1----:R-:W-:Y:S01]  /*3f80*/  SHF.R.U32.HI R20, RZ, 0xc, R12.reuse ;  /* 0x0000000cff147819 */ /* 0x102fe2000001160c */
[----:B------:R-:W-:Y:S01]  /*3f90*/  IMAD R25, R2, 0x4, R19 ;  /* 0x0000000402197824 */ /* 0x000fe200078e0213 */
[----:B------:R-:W-:Y:S02]  /*3fa0*/  FSETP.GT.AND P1, PT, R23, R28, PT ;  /* 0x0000001c1700720b */ /* 0x000fe40003f24000 */
[C---:B----4-:R-:W-:Y:S02]  /*3fb0*/  PRMT R29, R10.reuse, 0x8880, RZ ;  /* 0x000088800a1d7816 */ /* 0x050fe400000000ff */
[----:B------:R-:W-:Y:S01]  /*3fc0*/  SHF.R.U32.HI R23, RZ, 0x12, R12 ;  /* 0x00000012ff177819 */ /* 0x000fe2000001160c */
[----:B------:R-:W-:Y:S01]  /*3fd0*/  LDS R25, [R25] ;  /* 0x0000000019197984 */ /* 0x000fe20000000800 */
[----:B------:R-:W-:-:S02]  /*3fe0*/  PRMT R30, R10, 0x9991, RZ ;  /* 0x000099910a1e7816 */ /* 0x000fc400000000ff */
[----:B------:R-:W-:Y:S02]  /*3ff0*/  SHF.R.U32.HI R2, RZ, 0x6, R12 ;  /* 0x00000006ff027819 */ /* 0x000fe4000001160c */
[----:B------:R-:W-:Y:S02]  /*4000*/  ISETP.NE.AND P2, PT, R18, 0x1, PT ;  /* 0x000000011200780c */ /* 0x000fe40003f45270 */
[----:B------:R-:W-:Y:S02]  /*4010*/  LOP3.LUT R20, R20, 0x3f, RZ, 0xc0, !PT ;  /* 0x0000003f14147812 */ /* 0x000fe400078ec0ff */
[----:B------:R-:W-:Y:S02]  /*4020*/  ISETP.NE.AND P5, PT, R18, 0x3, PT ;  /* 0x000000031200780c */ /* 0x000fe40003fa5270 */
[----:B------:R-:W-:Y:S02]  /*4030*/  LOP3.LUT R12, R12, 0x3f, RZ, 0xc0, !PT ;  /* 0x0000003f0c0c7812 */ /* 0x000fe400078ec0ff */
[----:B------:R-:W-:-:S02]  /*4040*/  LOP3.LUT R23, R23, 0x3f, RZ, 0xc0, !PT ;  /* 0x0000003f17177812 */ /* 0x000fc400078ec0ff */
[----:B------:R-:W-:Y:S02]  /*4050*/  LEA R18, R29, R30, 0x2 ;  /* 0x0000001e1d127211 */ /* 0x000fe400078e10ff */
[----:B------:R-:W-:Y:S02]  /*4060*/  LOP3.LUT R2, R2, 0x3f, RZ, 0xc0, !PT ;  /* 0x0000003f02027812 */ /* 0x000fe400078ec0ff */
[----:B------:R-:W-:Y:S02]  /*4070*/  @P3 SEL R23, R20, RZ, !P2 ;  /* 0x000000ff14173207 */ /* 0x000fe40005000000 */
[----:B------:R-:W-:Y:S02]  /*4080*/  @P4 SEL R2, R12, RZ, !P5 ;  /* 0x000000ff0c024207 */ /* 0x000fe40006800000 */
[----:B------:R-:W-:Y:S01]  /*4090*/  SEL R22, R22, 0x4, !P0 ;  /* 0x0000000416167807 */ /* 0x000fe20004000000 */
[----:B------:R-:W-:Y:S02]  /*40a0*/  IMAD.SHL.U32 R32, R18, 0x4, RZ ;  /* 0x0000000412207824 */ /* 0x000fe400078e00ff */
[----:B------:R-:W-:Y:S01]  /*40b0*/  IMAD.IADD R23, R23, 0x1, R2 ;  /* 0x0000000117177824 */ /* 0x000fe200078e0202 */
[----:B------:R-:W-:Y:S01]  /*40c0*/  SEL R22, R22, 0x5, !P1 ;  /* 0x0000000516167807 */ /* 0x000fe20004800000 */
[----:B------:R-:W-:-:S02]  /*40d0*/  IMAD R28, R11, 0x4, R19 ;  /* 0x000000040b1c7824 */ /* 0x000fc400078e0213 */
[----:B------:R-:W0:Y:S01]  /*40e0*/  LDC R32, c[0x3][R32] ;  /* 0x00c0000020207b82 */ /* 0x000e220000000800 */
[----:B------:R-:W-:Y:S02]  /*40f0*/  IADD3 R22, PT, PT, R1, R22, RZ ;  /* 0x0000001601167210 */ /* 0x000fe40007ffe0ff */
[----:B------:R-:W-:Y:S01]  /*4100*/  SHF.R.U32.HI R21, RZ, 0x2, R23 ;  /* 0x00000002ff157819 */ /* 0x000fe20000011617 */
[----:B------:R-:W1:Y:S03]  /*4110*/  LDS R28, [R28+0x10] ;  /* 0x000010001c1c7984 */ /* 0x000e660000000800 */
[----:B------:R-:W-:Y:S01]  /*4120*/  LOP3.LUT R2, R21, 0xc, RZ, 0xc0, !PT ;  /* 0x0000000c15027812 */ /* 0x000fe200078ec0ff */
[----:B------:R-:W-:Y:S04]  /*4130*/  STL.U8 [R22], RZ ;  /* 0x000000ff16007387 */ /* 0x000fe80000100000 */
[----:B------:R-:W2:Y:S01]  /*4140*/  LDL.U16 R18, [R1+0x4] ;  /* 0x0000040001127983 */ /* 0x000ea20000100400 */
[----:B------:R-:W-:-:S03]  /*4150*/  IMAD.IADD R11, R2, 0x1, R19 ;  /* 0x00000001020b7824 */ /* 0x000fc600078e0213 */
[----:B------:R-:W3:Y:S01]  /*4160*/  LDL.S8 R2, [R1+0x3] ;  /* 0x0000030001027983 */ /* 0x000ee20000100200 */
[----:B------:R-:W-:-:S03]  /*4170*/  IMAD R12, R4, 0x4, R19 ;  /* 0x00000004040c7824 */ /* 0x000fc600078e0213 */
[----:B------:R-:W-:Y:S04]  /*4180*/  LDS R11, [R11+0x30] ;  /* 0x000030000b0b7984 */ /* 0x000fe80000000800 */
[----:B------:R-:W4:Y:S01]  /*4190*/  LDS R12, [R12+0x20] ;  /* 0x000020000c0c7984 */ /* 0x000f220000000800 */
[C---:B-----5:R-:W-:Y:S02]  /*41a0*/  LOP3.LUT R20, R6.reuse, 0xff, RZ, 0xc0, !PT ;  /* 0x000000ff06147812 */ /* 0x060fe400078ec0ff */
[----:B------:R-:W-:Y:S02]  /*41b0*/  LOP3.LUT P0, RZ, R6, 0xff, RZ, 0xc0, !PT ;  /* 0x000000ff06ff7812 */ /* 0x000fe4000780c0ff */
[C---:B------:R-:W-:Y:S02]  /*41c0*/  ISETP.NE.AND P2, PT, R20.reuse, 0x2, PT ;  /* 0x000000021400780c */ /* 0x040fe40003f45270 */
[----:B------:R-:W-:-:S02]  /*41d0*/  ISETP.NE.AND P1, PT, R20, 0x1, PT ;  /* 0x000000011400780c */ /* 0x000fc40003f25270 */
[----:B------:R-:W-:Y:S01]  /*41e0*/  ISETP.NE.AND P3, PT, R20, 0x3, PT ;  /* 0x000000031400780c */ /* 0x000fe20003f65270 */
[----:B-1----:R-:W-:Y:S01]  /*41f0*/  FADD R25, R25, R28 ;  /* 0x0000001c19197221 */ /* 0x002fe20000000000 */
[--C-:B0-----:R-:W-:Y:S02]  /*4200*/  SHF.R.U32.HI R28, RZ, 0xc, R32.reuse ;  /* 0x0000000cff1c7819 */ /* 0x101fe40000011620 */
[--C-:B------:R-:W-:Y:S02]  /*4210*/  SHF.R.U32.HI R20, RZ, 0x12, R32.reuse ;  /* 0x00000012ff147819 */ /* 0x100fe40000011620 */
[----:B------:R-:W-:Y:S02]  /*4220*/  SHF.R.U32.HI R31, RZ, 0x6, R32 ;  /* 0x00000006ff1f7819 */ /* 0x000fe40000011620 */
[----:B------:R-:W-:Y:S02]  /*4230*/  LOP3.LUT R33, R32, 0x3f, RZ, 0xc0, !PT ;  /* 0x0000003f20217812 */ /* 0x000fe400078ec0ff */
[----:B------:R-:W-:-:S02]  /*4240*/  LOP3.LUT R28, R28, 0x3f, RZ, 0xc0, !PT ;  /* 0x0000003f1c1c7812 */ /* 0x000fc400078ec0ff */
[----:B------:R-:W-:Y:S02]  /*4250*/  LOP3.LUT R32, R20, 0x3f, RZ, 0xc0, !PT ;  /* 0x0000003f14207812 */ /* 0x000fe400078ec0ff */
[----:B------:R-:W-:Y:S02]  /*4260*/  LOP3.LUT R31, R31, 0x3f, RZ, 0xc0, !PT ;  /* 0x0000003f1f1f7812 */ /* 0x000fe400078ec0ff */
[----:B------:R-:W-:Y:S02]  /*4270*/  @P0 SEL R32, R28, RZ, !P1 ;  /* 0x000000ff1c200207 */ /* 0x000fe40004800000 */
[----:B------:R-:W-:Y:S01]  /*4280*/  @P2 SEL R31, R33, RZ, !P3 ;  /* 0x000000ff211f2207 */ /* 0x000fe20005800000 */
[----:B----4-:R-:W-:Y:S01]  /*4290*/  FADD R20, R25, R12 ;  /* 0x0000000c19147221 */ /* 0x010fe20000000000 */
[----:B------:R-:W-:-:S03]  /*42a0*/  LOP3.LUT R28, R23, 0xc, RZ, 0xc0, !PT ;  /* 0x0000000c171c7812 */ /* 0x000fc600078ec0ff */
[----:B------:R-:W-:Y:S02]  /*42b0*/  IMAD.IADD R12, R32, 0x1, R31 ;  /* 0x00000001200c7824 */ /* 0x000fe400078e021f */
[----:B------:R-:W-:Y:S02]  /*42c0*/  IMAD.SHL.U32 R31, R23, 0x4, RZ ;  /* 0x00000004171f7824 */ /* 0x000fe400078e00ff */
[----:B------:R-:W-:Y:S01]  /*42d0*/  FADD R25, R20, R11 ;  /* 0x0000000b14197221 */ /* 0x000fe20000000000 */
[--C-:B------:R-:W-:Y:S01]  /*42e0*/  IMAD.IADD R28, R28, 0x1, R19.reuse ;  /* 0x000000011c1c7824 */ /* 0x100fe200078e0213 */
[----:B------:R-:W-:Y:S02]  /*42f0*/  SHF.R.U32.HI R20, RZ, 0x2, R12 ;  /* 0x00000002ff147819 */ /* 0x000fe4000001160c */
[----:B------:R-:W-:Y:S01]  /*4300*/  LOP3.LUT R32, R31, 0xc, RZ, 0xc0, !PT ;  /* 0x0000000c1f207812 */ /* 0x000fe200078ec0ff */
[--C-:B------:R-:W-:Y:S01]  /*4310*/  IMAD R36, R30, 0x4, R19.reuse ;  /* 0x000000041e247824 */ /* 0x100fe200078e0213 */
[-C--:B------:R-:W-:Y:S01]  /*4320*/  LEA R31, R29, R19.reuse, 0x2 ;  /* 0x000000131d1f7211 */ /* 0x080fe200078e10ff */
[----:B------:R-:W0:Y:S01]  /*4330*/  LDS R30, [R28+0x40] ;  /* 0x000040001c1e7984 */ /* 0x000e220000000800 */
[----:B------:R-:W-:Y:S01]  /*4340*/  LOP3.LUT R34, R20, 0xc, RZ, 0xc0, !PT ;  /* 0x0000000c14227812 */ /* 0x000fe200078ec0ff */
[----:B------:R-:W-:Y:S01]  /*4350*/  IMAD.IADD R32, R32, 0x1, R19 ;  /* 0x0000000120207824 */ /* 0x000fe200078e0213 */
[-C--:B------:R-:W-:Y:S01]  /*4360*/  LEA R33, R6, R19.reuse, 0x2 ;  /* 0x0000001306217211 */ /* 0x080fe200078e10ff */
[----:B------:R-:W-:Y:S01]  /*4370*/  LDS R36, [R36+0x10] ;  /* 0x0000100024247984 */ /* 0x000fe20000000800 */
[----:B------:R-:W-:-:S03]  /*4380*/  IADD3 R29, PT, PT, R34, R19, RZ ;  /* 0x00000013221d7210 */ /* 0x000fc60007ffe0ff */
[----:B------:R-:W1:Y:S01]  /*4390*/  LDS R31, [R31] ;  /* 0x000000001f1f7984 */ /* 0x000e620000000800 */
[----:B------:R-:W-:-:S03]  /*43a0*/  LOP3.LUT R34, R12, 0xc, RZ, 0xc0, !PT ;  /* 0x0000000c0c227812 */ /* 0x000fc600078ec0ff */
[----:B------:R-:W4:Y:S04]  /*43b0*/  LDS R32, [R32+0x50] ;  /* 0x0000500020207984 */ /* 0x000f280000000800 */
[----:B------:R5:W4:Y:S04]  /*43c0*/  LDS R11, [R33+0x20] ;  /* 0x00002000210b7984 */ /* 0x000b280000000800 */
[----:B------:R-:W4:Y:S01]  /*43d0*/  LDS R29, [R29+0x30] ;  /* 0x000030001d1d7984 */ /* 0x000f220000000800 */
[----:B-----5:R-:W-:-:S05]  /*43e0*/  IMAD.IADD R33, R34, 0x1, R19 ;  /* 0x0000000122217824 */ /* 0x020fca00078e0213 */
[----:B------:R-:W5:Y:S01]  /*43f0*/  LDS R28, [R33+0x40] ;  /* 0x00004000211c7984 */ /* 0x000f620000000800 */
[----:B------:R-:W-:-:S05]  /*4400*/  IMAD.SHL.U32 R35, R12, 0x4, RZ ;  /* 0x000000040c237824 */ /* 0x000fca00078e00ff */
[----:B------:R-:W-:-:S04]  /*4410*/  LOP3.LUT R34, R35, 0xc, RZ, 0xc0, !PT ;  /* 0x0000000c23227812 */ /* 0x000fc800078ec0ff */
[----:B------:R-:W-:Y:S01]  /*4420*/  IADD3 R34, PT, PT, R34, R19, RZ ;  /* 0x0000001322227210 */ /* 0x000fe20007ffe0ff */
[----:B0-----:R-:W-:-:S05]  /*4430*/  FADD R25, R25, R30 ;  /* 0x0000001e19197221 */ /* 0x001fca0000000000 */
[----:B------:R-:W0:Y:S01]  /*4440*/  LDS R34, [R34+0x50] ;  /* 0x0000500022227984 */ /* 0x000e220000000800 */
[----:B-1----:R-:W-:Y:S01]  /*4450*/  FADD R36, R31, R36 ;  /* 0x000000241f247221 */ /* 0x002fe20000000000 */
[----:B----4-:R-:W-:-:S03]  /*4460*/  FADD R32, R25, R32 ;  /* 0x0000002019207221 */ /* 0x010fc60000000000 */
[----:B------:R-:W-:Y:S02]  /*4470*/  FADD R36, R36, R11 ;  /* 0x0000000b24247221 */ /* 0x000fe40000000000 */
[----:B------:R-:W-:Y:S02]  /*4480*/  FSETP.GEU.AND P4, PT, R32, 1000, PT ;  /* 0x447a00002000780b */ /* 0x000fe40003f8e000 */
[----:B------:R-:W-:Y:S01]  /*4490*/  FADD R31, R36, R29 ;  /* 0x0000001d241f7221 */ /* 0x000fe20000000000 */
[C---:B------:R-:W-:Y:S02]  /*44a0*/  FSET.BF.LT.AND R11, R32.reuse, 1000, PT ;  /* 0x447a0000200b780a */ /* 0x040fe40003801000 */
[----:B------:R-:W-:Y:S02]  /*44b0*/  FSEL R25, RZ, 1000, !P4 ;  /* 0x447a0000ff197808 */ /* 0x000fe40006000000 */
[----:B------:R-:W-:Y:S01]  /*44c0*/  PRMT R29, R5, 0x9991, RZ ;  /* 0x00009991051d7816 */ /* 0x000fe200000000ff */
[----:B-----5:R-:W-:Y:S01]  /*44d0*/  FADD R31, R31, R28 ;  /* 0x0000001c1f1f7221 */ /* 0x020fe20000000000 */
[----:B------:R-:W-:Y:S01]  /*44e0*/  PRMT R28, R5, 0x8880, RZ ;  /* 0x00008880051c7816 */ /* 0x000fe200000000ff */
[----:B------:R-:W-:-:S02]  /*44f0*/  FFMA R11, R32, R11, R25 ;  /* 0x0000000b200b7223 */ /* 0x000fc40000000019 */
[----:B------:R-:W-:Y:S02]  /*4500*/  IMAD.MOV.U32 R32, RZ, RZ, R29 ;  /* 0x000000ffff207224 */ /* 0x000fe400078e001d */
[----:B------:R-:W-:-:S05]  /*4510*/  IMAD.MOV.U32 R25, RZ, RZ, R28 ;  /* 0x000000ffff197224 */ /* 0x000fca00078e001c */
[----:B------:R-:W-:-:S05]  /*4520*/  LEA R28, R25, R32, 0x2 ;  /* 0x00000020191c7211 */ /* 0x000fca00078e10ff */
[----:B------:R-:W-:-:S06]  /*4530*/  IMAD.SHL.U32 R30, R28, 0x4, RZ ;  /* 0x000000041c1e7824 */ /* 0x000fcc00078e00ff */
[----:B------:R-:W1:Y:S01]  /*4540*/  LDC R30, c[0x3][R30] ;  /* 0x00c000001e1e7b82 */ /* 0x000e620000000800 */
[----:B0-----:R-:W-:-:S05]  /*4550*/  FADD R34, R31, R34 ;  /* 0x000000221f227221 */ /* 0x001fca0000000000 */
[----:B------:R-:W-:Y:S02]  /*4560*/  FSETP.GEU.AND P3, PT, R34, R11, PT ;  /* 0x0000000b2200720b */ /* 0x000fe40003f6e000 */
[----:B------:R-:W-:Y:S02]  /*4570*/  PRMT R36, R8, 0x7770, RZ ;  /* 0x0000777008247816 */ /* 0x000fe400000000ff */
[----:B------:R-:W-:Y:S02]  /*4580*/  PRMT R28, R10, 0x7770, RZ ;  /* 0x000077700a1c7816 */ /* 0x000fe400000000ff */
[----:B------:R-:W-:-:S07]  /*4590*/  PRMT R29, R7, 0x8880, RZ ;  /* 0x00008880071d7816 */ /* 0x000fce00000000ff */
[----:B------:R-:W-:Y:S02]  /*45a0*/  @P3 SEL R28, R36, R27, !P4 ;  /* 0x0000001b241c3207 */ /* 0x000fe40006000000 */
[----:B------:R-:W-:-:S05]  /*45b0*/  PRMT R36, R7, 0x9991, RZ ;  /* 0x0000999107247816 */ /* 0x000fca00000000ff */
[----:B------:R-:W-:Y:S02]  /*45c0*/  IMAD R27, R29, 0x4, R36 ;  /* 0x000000041d1b7824 */ /* 0x000fe400078e0224 */
[----:B------:R-:W-:-:S03]  /*45d0*/  IMAD R31, R25, 0x4, R19 ;  /* 0x00000004191f7824 */ /* 0x000fc600078e0213 */
[----:B------:R-:W-:Y:S01]  /*45e0*/  SHF.L.U32 R35, R27, 0x2, RZ ;  /* 0x000000021b237819 */ /* 0x000fe200000006ff */
[----:B------:R-:W-:Y:S02]  /*45f0*/  IMAD R33, R32, 0x4, R19 ;  /* 0x0000000420217824 */ /* 0x000fe400078e0213 */
[----:B------:R-:W-:Y:S01]  /*4600*/  LDS R31, [R31] ;  /* 0x000000001f1f7984 */ /* 0x000fe20000000800 */
[----:B------:R-:W0:Y:S01]  /*4610*/  LDC R25, c[0x3][R35] ;  /* 0x00c0000023197b82 */ /* 0x000e220000000800 */
[----:B------:R-:W-:Y:S02]  /*4620*/  PRMT R27, R8, 0x7771, RZ ;  /* 0x00007771081b7816 */ /* 0x000fe400000000ff */
[----:B------:R-:W4:Y:S01]  /*4630*/  LDS R33, [R33+0x10] ;  /* 0x0000100021217984 */ /* 0x000f220000000800 */
[----:B------:R-:W-:Y:S02]  /*4640*/  PRMT R32, R10, 0x7771, RZ ;  /* 0x000077710a207816 */ /* 0x000fe400000000ff */
[----:B------:R-:W-:-:S02]  /*4650*/  @P3 SEL R32, R27, R24, !P4 ;  /* 0x000000181b203207 */ /* 0x000fc40006000000 */
[----:B-1----:R-:W-:-:S04]  /*4660*/  SHF.R.U32.HI R10, RZ, 0x6, R30 ;  /* 0x00000006ff0a7819 */ /* 0x002fc8000001161e */
[----:B------:R-:W-:Y:S02]  /*4670*/  LOP3.LUT R24, R10, 0x3f, RZ, 0xc0, !PT ;  /* 0x0000003f0a187812 */ /* 0x000fe400078ec0ff */
[----:B------:R-:W-:-:S06]  /*4680*/  LEA R10, R9, R19, 0x2 ;  /* 0x00000013090a7211 */ /* 0x000fcc00078e10ff */
[----:B------:R-:W1:Y:S01]  /*4690*/  LDS R10, [R10+0x20] ;  /* 0x000020000a0a7984 */ /* 0x000e620000000800 */
[C---:B------:R-:W-:Y:S02]  /*46a0*/  LOP3.LUT R8, R9.reuse, 0xff, RZ, 0xc0, !PT ;  /* 0x000000ff09087812 */ /* 0x040fe400078ec0ff */
[----:B------:R-:W-:Y:S02]  /*46b0*/  LOP3.LUT P0, RZ, R9, 0xff, RZ, 0xc0, !PT ;  /* 0x000000ff09ff7812 */ /* 0x000fe4000780c0ff */
[C---:B------:R-:W-:Y:S02]  /*46c0*/  ISETP.NE.AND P2, PT, R8.reuse, 0x2, PT ;  /* 0x000000020800780c */ /* 0x040fe40003f45270 */
[C---:B------:R-:W-:Y:S02]  /*46d0*/  ISETP.NE.AND P1, PT, R8.reuse, 0x1, PT ;  /* 0x000000010800780c */ /* 0x040fe40003f25270 */
[----:B------:R-:W-:Y:S02]  /*46e0*/  ISETP.NE.AND P5, PT, R8, 0x3, PT ;  /* 0x000000030800780c */ /* 0x000fe40003fa5270 */
[----:B------:R-:W-:-:S02]  /*46f0*/  SHF.R.U32.HI R8, RZ, 0xc, R30 ;  /* 0x0000000cff087819 */ /* 0x000fc4000001161e */
[----:B------:R-:W-:Y:S02]  /*4700*/  SHF.R.U32.HI R27, RZ, 0x12, R30 ;  /* 0x00000012ff1b7819 */ /* 0x000fe4000001161e */
[----:B------:R-:W-:Y:S02]  /*4710*/  LOP3.LUT R30, R30, 0x3f, RZ, 0xc0, !PT ;  /* 0x0000003f1e1e7812 */ /* 0x000fe400078ec0ff */
[----:B------:R-:W-:Y:S02]  /*4720*/  LOP3.LUT R8, R8, 0x3f, RZ, 0xc0, !PT ;  /* 0x0000003f08087812 */ /* 0x000fe400078ec0ff */
[----:B------:R-:W-:Y:S02]  /*4730*/  @P3 SEL R6, R4, R26, !P4 ;  /* 0x0000001a04063207 */ /* 0x000fe40006000000 */
[----:B------:R-:W-:Y:S02]  /*4740*/  LOP3.LUT R4, R0, 0xff, RZ, 0xc0, !PT ;  /* 0x000000ff00047812 */ /* 0x000fe400078ec0ff */
[----:B------:R-:W-:-:S02]  /*4750*/  LOP3.LUT R27, R27, 0x3f, RZ, 0xc0, !PT ;  /* 0x0000003f1b1b7812 */ /* 0x000fc400078ec0ff */
[----:B------:R-:W-:Y:S02]  /*4760*/  @P0 SEL R27, R8, RZ, !P1 ;  /* 0x000000ff081b0207 */ /* 0x000fe40004800000 */
[----:B------:R-:W-:Y:S02]  /*4770*/  @P2 SEL R24, R30, RZ, !P5 ;  /* 0x000000ff1e182207 */ /* 0x000fe40006800000 */
[----:B------:R-:W-:Y:S02]  /*4780*/  LOP3.LUT P0, RZ, R0, 0xff, RZ, 0xc0, !PT ;  /* 0x000000ff00ff7812 */ /* 0x000fe4000780c0ff */
[----:B------:R-:W-:Y:S01]  /*4790*/  ISETP.NE.AND P2, PT, R4, 0x2, PT ;  /* 0x000000020400780c */ /* 0x000fe20003f45270 */
[----:B------:R-:W-:Y:S02]  /*47a0*/  IMAD.IADD R27, R27, 0x1, R24 ;  /* 0x000000011b1b7824 */ /* 0x000fe400078e0218 */
[----:B----4-:R-:W-:Y:S01]  /*47b0*/  FADD R31, R31, R33 ;  /* 0x000000211f1f7221 */ /* 0x010fe20000000000 */
[----:B0-----:R-:W-:-:S02]  /*47c0*/  SHF.R.U32.HI R8, RZ, 0xc, R25 ;  /* 0x0000000cff087819 */ /* 0x001fc40000011619 */
[--C-:B------:R-:W-:Y:S02]  /*47d0*/  SHF.R.U32.HI R33, RZ, 0x6, R25.reuse ;  /* 0x00000006ff217819 */ /* 0x100fe40000011619 */
[----:B------:R-:W-:Y:S02]  /*47e0*/  FSET.BF.GEU.AND R24, R34, R11, PT ;  /* 0x0000000b2218720a */ /* 0x000fe4000380e000 */
[----:B------:R-:W-:Y:S02]  /*47f0*/  SHF.R.U32.HI R26, RZ, 0x12, R25 ;  /* 0x00000012ff1a7819 */ /* 0x000fe40000011619 */
[----:B------:R-:W-:Y:S02]  /*4800*/  LOP3.LUT R35, R25, 0x3f, RZ, 0xc0, !PT ;  /* 0x0000003f19237812 */ /* 0x000fe400078ec0ff */
[C---:B------:R-:W-:Y:S02]  /*4810*/  ISETP.NE.AND P1, PT, R4.reuse, 0x1, PT ;  /* 0x000000010400780c */ /* 0x040fe40003f25270 */
[----:B------:R-:W-:-:S02]  /*4820*/  ISETP.NE.AND P5, PT, R4, 0x3, PT ;  /* 0x000000030400780c */ /* 0x000fc40003fa5270 */
[----:B------:R-:W-:Y:S02]  /*4830*/  LOP3.LUT R8, R8, 0x3f, RZ, 0xc0, !PT ;  /* 0x0000003f08087812 */ /* 0x000fe400078ec0ff */
[----:B------:R-:W-:Y:S01]  /*4840*/  LOP3.LUT R25, R33, 0x3f, RZ, 0xc0, !PT ;  /* 0x0000003f21197812 */ /* 0x000fe200078ec0ff */
[----:B------:R-:W-:Y:S01]  /*4850*/  FMUL R33, R11, R24 ;  /* 0x000000180b217220 */ /* 0x000fe20000400000 */
[----:B------:R-:W-:Y:S02]  /*4860*/  SHF.R.U32.HI R30, RZ, 0x2, R27 ;  /* 0x00000002ff1e7819 */ /* 0x000fe4000001161b */
[----:B------:R-:W-:Y:S02]  /*4870*/  FSET.BF.LT.AND R11, R34, R11, PT ;  /* 0x0000000b220b720a */ /* 0x000fe40003801000 */
[----:B------:R-:W-:Y:S02]  /*4880*/  LOP3.LUT R26, R26, 0x3f, RZ, 0xc0, !PT ;  /* 0x0000003f1a1a7812 */ /* 0x000fe400078ec0ff */
[----:B------:R-:W-:-:S02]  /*4890*/  @P0 SEL R26, R8, RZ, !P1 ;  /* 0x000000ff081a0207 */ /* 0x000fc40004800000 */
[----:B------:R-:W-:Y:S01]  /*48a0*/  @P2 SEL R25, R35, RZ, !P5 ;  /* 0x000000ff23192207 */ /* 0x000fe20006800000 */
[----:B------:R-:W-:Y:S01]  /*48b0*/  FFMA R34, R34, R11, R33 ;  /* 0x0000000b22227223 */ /* 0x000fe20000000021 */
[----:B------:R-:W-:Y:S01]  /*48c0*/  LOP3.LUT R4, R30, 0xc, RZ, 0xc0, !PT ;  /* 0x0000000c1e047812 */ /* 0x000fe200078ec0ff */
[----:B-1----:R-:W-:Y:S01]  /*48d0*/  FADD R11, R31, R10 ;  /* 0x0000000a1f0b7221 */ /* 0x002fe20000000000 */
[C---:B------:R-:W-:Y:S01]  /*48e0*/  LOP3.LUT R10, R27.reuse, 0xc, RZ, 0xc0, !PT ;  /* 0x0000000c1b0a7812 */ /* 0x040fe200078ec0ff */
[----:B------:R-:W-:Y:S02]  /*48f0*/  IMAD.IADD R26, R26, 0x1, R25 ;  /* 0x000000011a1a7824 */ /* 0x000fe400078e0219 */
[----:B------:R-:W-:Y:S02]  /*4900*/  IMAD.SHL.U32 R25, R27, 0x4, RZ ;  /* 0x000000041b197824 */ /* 0x000fe400078e00ff */
[--C-:B------:R-:W-:Y:S02]  /*4910*/  IMAD.IADD R8, R4, 0x1, R19.reuse ;  /* 0x0000000104087824 */ /* 0x100fe400078e0213 */
[--C-:B------:R-:W-:Y:S01]  /*4920*/  IMAD R37, R29, 0x4, R19.reuse ;  /* 0x000000041d257824 */ /* 0x100fe200078e0213 */
[----:B------:R-:W-:Y:S01]  /*4930*/  LEA R29, R36, R19, 0x2 ;  /* 0x00000013241d7211 */ /* 0x000fe200078e10ff */
[----:B------:R-:W-:Y:S01]  /*4940*/  IMAD.IADD R33, R10, 0x1, R19 ;  /* 0x000000010a217824 */ /* 0x000fe200078e0213 */
[----:B------:R-:W-:Y:S01]  /*4950*/  LOP3.LUT R10, R25, 0xc, RZ, 0xc0, !PT ;  /* 0x0000000c190a7812 */ /* 0x000fe200078ec0ff */
[----:B------:R-:W0:Y:S01]  /*4960*/  LDS R8, [R8+0x30] ;  /* 0x0000300008087984 */ /* 0x000e220000000800 */
[----:B------:R-:W-:-:S02]  /*4970*/  SHF.R.U32.HI R25, RZ, 0x2, R26 ;  /* 0x00000002ff197819 */ /* 0x000fc4000001161a */
[-C--:B------:R-:W-:Y:S01]  /*4980*/  LEA R24, R0, R19.reuse, 0x2 ;  /* 0x0000001300187211 */ /* 0x080fe200078e10ff */
[----:B------:R-:W-:Y:S01]  /*4990*/  LDS R4, [R37] ;  /* 0x0000000025047984 */ /* 0x000fe20000000800 */
[----:B------:R-:W-:Y:S02]  /*49a0*/  IADD3 R31, PT, PT, R10, R19, RZ ;  /* 0x000000130a1f7210 */ /* 0x000fe40007ffe0ff */
[----:B------:R-:W-:Y:S01]  /*49b0*/  LOP3.LUT R10, R25, 0xc, RZ, 0xc0, !PT ;  /* 0x0000000c190a7812 */ /* 0x000fe200078ec0ff */
[----:B------:R-:W1:Y:S04]  /*49c0*/  LDS R29, [R29+0x10] ;  /* 0x000010001d1d7984 */ /* 0x000e680000000800 */
[----:B------:R-:W4:Y:S01]  /*49d0*/  LDS R24, [R24+0x20] ;  /* 0x0000200018187984 */ /* 0x000f220000000800 */
[----:B------:R-:W-:-:S03]  /*49e0*/  IMAD.IADD R10, R10, 0x1, R19 ;  /* 0x000000010a0a7824 */ /* 0x000fc600078e0213 */
[----:B------:R-:W5:Y:S04]  /*49f0*/  LDS R33, [R33+0x40] ;  /* 0x0000400021217984 */ /* 0x000f680000000800 */
[----:B------:R-:W3:Y:S01]  /*4a00*/  LDS R10, [R10+0x30] ;  /* 0x000030000a0a7984 */ /* 0x000ee20000000800 */
[----:B------:R-:W-:-:S03]  /*4a10*/  UMOV UR6, 0x40 ;  /* 0x0000004000067882 */ /* 0x000fc60000000000 */
[----:B------:R-:W3:Y:S01]  /*4a20*/  LDS R31, [R31+0x50] ;  /* 0x000050001f1f7984 */ /* 0x000ee20000000800 */
[----:B0-----:R-:W-:Y:S01]  /*4a30*/  FADD R36, R11, R8 ;  /* 0x000000080b247221 */ /* 0x001fe20000000000 */
[----:B------:R-:W-:Y:S02]  /*4a40*/  IMAD.SHL.U32 R8, R26, 0x4, RZ ;  /* 0x000000041a087824 */ /* 0x000fe400078e00ff */
[----:B-1----:R-:W-:Y:S01]  /*4a50*/  FADD R29, R4, R29 ;  /* 0x0000001d041d7221 */ /* 0x002fe20000000000 */
[----:B------:R-:W-:Y:S02]  /*4a60*/  LOP3.LUT R4, R26, 0xc, RZ, 0xc0, !PT ;  /* 0x0000000c1a047812 */ /* 0x000fe400078ec0ff */
[----:B------:R-:W-:Y:S01]  /*4a70*/  LOP3.LUT R8, R8, 0xc, RZ, 0xc0, !PT ;  /* 0x0000000c08087812 */ /* 0x000fe200078ec0ff */
[----:B----4-:R-:W-:Y:S01]  /*4a80*/  FADD R29, R29, R24 ;  /* 0x000000181d1d7221 */ /* 0x010fe20000000000 */
[----:B------:R-:W-:Y:S01]  /*4a90*/  IADD3 R4, PT, PT, R4, R19, RZ ;  /* 0x0000001304047210 */ /* 0x000fe20007ffe0ff */
[----:B------:R-:W-:-:S02]  /*4aa0*/  IMAD.MOV.U32 R24, RZ, RZ, 0x1 ;  /* 0x00000001ff187424 */ /* 0x000fc400078e00ff */
[----:B-----5:R-:W-:Y:S01]  /*4ab0*/  FADD R36, R36, R33 ;  /* 0x0000002124247221 */ /* 0x020fe20000000000 */
[----:B--2---:R-:W-:Y:S01]  /*4ac0*/  PRMT R33, R18, 0x8880, RZ ;  /* 0x0000888012217816 */ /* 0x004fe200000000ff */
[----:B------:R-:W-:Y:S02]  /*4ad0*/  IMAD.IADD R11, R8, 0x1, R19 ;  /* 0x00000001080b7824 */ /* 0x000fe400078e0213 */
[----:B------:R0:W1:Y:S01]  /*4ae0*/  LDS R8, [R4+0x40] ;  /* 0x0000400004087984 */ /* 0x0000620000000800 */
[----:B---3--:R-:W-:-:S03]  /*4af0*/  FADD R35, R29, R10 ;  /* 0x0000000a1d237221 */ /* 0x008fc60000000000 */
[----:B------:R-:W-:Y:S01]  /*4b00*/  STL.U8 [R22], R24 ;  /* 0x0000001816007387 */ /* 0x000fe20000100000 */
[----:B0-----:R-:W-:-:S03]  /*4b10*/  LEA R4, R2, R33, 0x2 ;  /* 0x0000002102047211 */ /* 0x001fc600078e10ff */
[----:B------:R-:W2:Y:S01]  /*4b20*/  LDL.U16 R29, [R1+0x4] ;  /* 0x00000400011d7983 */ /* 0x000ea20000100400 */
[----:B------:R-:W-:-:S03]  /*4b30*/  LEA R10, R4, UR6, 0x2 ;  /* 0x00000006040a7c11 */ /* 0x000fc6000f8e10ff */
[----:B------:R-:W0:Y:S04]  /*4b40*/  LDS R11, [R11+0x50] ;  /* 0x000050000b0b7984 */ /* 0x000e280000000800 */
[----:B------:R-:W3:Y:S01]  /*4b50*/  LDL.S8 R4, [R1+0x3] ;  /* 0x0000030001047983 */ /* 0x000ee20000100200 */
[----:B------:R-:W4:Y:S01]  /*4b60*/  LDC R10, c[0x3][R10] ;  /* 0x00c000000a0a7b82 */ /* 0x000f220000000800 */
[----:B------:R-:W-:Y:S01]  /*4b70*/  FADD R31, R36, R31 ;  /* 0x0000001f241f7221 */ /* 0x000fe20000000000 */
[----:B-1----:R-:W-:-:S04]  /*4b80*/  FADD R8, R35, R8 ;  /* 0x0000000823087221 */ /* 0x002fc80000000000 */
[----:B0-----:R-:W-:Y:S01]  /*4b90*/  FADD R8, R8, R11 ;  /* 0x0000000b08087221 */ /* 0x001fe20000000000 */
[----:B------:R-:W-:-:S05]  /*4ba0*/  FSET.BF.GEU.AND R11, R31, R34, PT ;  /* 0x000000221f0b720a */ /* 0x000fca000380e000 */
[----:B------:R-:W-:Y:S01]  /*4bb0*/  FMUL R24, R34, R11 ;  /* 0x0000000b22187220 */ /* 0x000fe20000400000 */
[----:B------:R-:W-:-:S05]  /*4bc0*/  FSET.BF.LT.AND R11, R31, R34, PT ;  /* 0x000000221f0b720a */ /* 0x000fca0003801000 */
[----:B------:R-:W-:-:S05]  /*4bd0*/  FFMA R11, R31, R11, R24 ;  /* 0x0000000b1f0b7223 */ /* 0x000fca0000000018 */
[----:B------:R-:W-:Y:S02]  /*4be0*/  FSETP.GEU.AND P2, PT, R8, R11, PT ;  /* 0x0000000b0800720b */ /* 0x000fe40003f4e000 */
[----:B------:R-:W-:Y:S02]  /*4bf0*/  FSETP.GEU.AND P5, PT, R31, R34, PT ;  /* 0x000000221f00720b */ /* 0x000fe40003fae000 */
[----:B------:R-:W-:Y:S02]  /*4c00*/  PRMT R31, R5, 0x7770, RZ ;  /* 0x00007770051f7816 */ /* 0x000fe400000000ff */
[----:B------:R-:W-:-:S07]  /*4c10*/  PRMT R24, R7, 0x7770, RZ ;  /* 0x0000777007187816 */ /* 0x000fce00000000ff */
[----:B------:R-:W-:Y:S02]  /*4c20*/  @P2 SEL R24, R31, R28, !P5 ;  /* 0x0000001c1f182207 */ /* 0x000fe40006800000 */
[----:B------:R-:W-:-:S04]  /*4c30*/  PRMT R28, R18, 0x7771, RZ ;  /* 0x00007771121c7816 */ /* 0x000fc800000000ff */
[----:B------:R-:W-:Y:S02]  /*4c40*/  ISETP.NE.AND P0, PT, R28, RZ, PT ;  /* 0x000000ff1c00720c */ /* 0x000fe40003f05270 */
[----:B------:R-:W-:Y:S02]  /*4c50*/  PRMT R35, R18, 0x7771, RZ ;  /* 0x0000777112237816 */ /* 0x000fe400000000ff */
[--C-:B----4-:R-:W-:Y:S02]  /*4c60*/  SHF.R.U32.HI R34, RZ, 0xc, R10.reuse ;  /* 0x0000000cff227819 */ /* 0x110fe4000001160a */
[----:B------:R-:W-:Y:S02]  /*4c70*/  SHF.R.U32.HI R31, RZ, 0x12, R10 ;  /* 0x00000012ff1f7819 */ /* 0x000fe4000001160a */
[----:B------:R-:W-:Y:S02]  /*4c80*/  ISETP.NE.AND P1, PT, R35, 0x1, PT ;  /* 0x000000012300780c */ /* 0x000fe40003f25270 */
[----:B------:R-:W-:-:S02]  /*4c90*/  LOP3.LUT R34, R34, 0x3f, RZ, 0xc0, !PT ;  /* 0x0000003f22227812 */ /* 0x000fc400078ec0ff */
[----:B------:R-:W-:Y:S02]  /*4ca0*/  LOP3.LUT R31, R31, 0x3f, RZ, 0xc0, !PT ;  /* 0x0000003f1f1f7812 */ /* 0x000fe400078ec0ff */
[----:B------:R-:W-:Y:S02]  /*4cb0*/  @P0 SEL R31, R34, RZ, !P1 ;  /* 0x000000ff221f0207 */ /* 0x000fe40004800000 */
[C---:B------:R-:W-:Y:S02]  /*4cc0*/  ISETP.NE.AND P0, PT, R35.reuse, 0x2, PT ;  /* 0x000000022300780c */ /* 0x040fe40003f05270 */
[----:B------:R-:W-:Y:S02]  /*4cd0*/  SHF.R.U32.HI R34, RZ, 0x6, R10 ;  /* 0x00000006ff227819 */ /* 0x000fe4000001160a */
[----:B------:R-:W-:Y:S02]  /*4ce0*/  ISETP.NE.AND P1, PT, R35, 0x3, PT ;  /* 0x000000032300780c */ /* 0x000fe40003f25270 */
[----:B------:R-:W-:-:S02]  /*4cf0*/  LOP3.LUT R10, R10, 0x3f, RZ, 0xc0, !PT ;  /* 0x0000003f0a0a7812 */ /* 0x000fc400078ec0ff */
[----:B------:R-:W-:-:S05]  /*4d00*/  LOP3.LUT R34, R34, 0x3f, RZ, 0xc0, !PT ;  /* 0x0000003f22227812 */ /* 0x000fca00078ec0ff */
[----:B------:R-:W-:-:S05]  /*4d10*/  @P0 SEL R34, R10, RZ, !P1 ;  /* 0x000000ff0a220207 */ /* 0x000fca0004800000 */
[----:B------:R-:W-:Y:S01]  /*4d20*/  IMAD.IADD R10, R31, 0x1, R34 ;  /* 0x000000011f0a7824 */ /* 0x000fe200078e0222 */
[CC--:B------:R-:W-:Y:S02]  /*4d30*/  FSET.BF.GEU.AND R34, R8.reuse, R11.reuse, PT ;  /* 0x0000000b0822720a */ /* 0x0c0fe4000380e000 */
[----:B------:R-:W-:-:S03]  /*4d40*/  FSET.BF.LT.AND R35, R8, R11, PT ;  /* 0x0000000b0823720a */ /* 0x000fc60003801000 */
[----:B------:R-:W-:Y:S01]  /*4d50*/  FMUL R31, R11, R34 ;  /* 0x000000220b1f7220 */ /* 0x000fe20000400000 */
[----:B------:R-:W-:Y:S01]  /*4d60*/  SHF.R.U32.HI R11, RZ, 0x2, R10 ;  /* 0x00000002ff0b7819 */ /* 0x000fe2000001160a */
[C---:B------:R-:W-:Y:S01]  /*4d70*/  IMAD.SHL.U32 R36, R10.reuse, 0x4, RZ ;  /* 0x000000040a247824 */ /* 0x040fe200078e00ff */
[----:B------:R-:W-:Y:S01]  /*4d80*/  LOP3.LUT R34, R10, 0xc, RZ, 0xc0, !PT ;  /* 0x0000000c0a227812 */ /* 0x000fe200078ec0ff */
[----:B------:R-:W-:Y:S01]  /*4d90*/  FFMA R35, R8, R35, R31 ;  /* 0x0000002308237223 */ /* 0x000fe2000000001f */
[----:B------:R-:W-:Y:S02]  /*4da0*/  LOP3.LUT R8, R11, 0xc, RZ, 0xc0, !PT ;  /* 0x0000000c0b087812 */ /* 0x000fe400078ec0ff */
[----:B------:R-:W-:Y:S01]  /*4db0*/  LOP3.LUT R36, R36, 0xc, RZ, 0xc0, !PT ;  /* 0x0000000c24247812 */ /* 0x000fe200078ec0ff */
[----:B------:R-:W-:Y:S01]  /*4dc0*/  IMAD.IADD R34, R34, 0x1, R19 ;  /* 0x0000000122227824 */ /* 0x000fe200078e0213 */
[----:B------:R-:W-:-:S03]  /*4dd0*/  IADD3 R31, PT, PT, R8, R19, RZ ;  /* 0x00000013081f7210 */ /* 0x000fc60007ffe0ff */
[--C-:B------:R-:W-:Y:S02]  /*4de0*/  IMAD.IADD R36, R36, 0x1, R19.reuse ;  /* 0x0000000124247824 */ /* 0x100fe400078e0213 */
[----:B------:R-:W-:Y:S04]  /*4df0*/  LDS R34, [R34+0x10] ;  /* 0x0000100022227984 */ /* 0x000fe80000000800 */
[----:B------:R-:W0:Y:S04]  /*4e00*/  LDS R31, [R31] ;  /* 0x000000001f1f7984 */ /* 0x000e280000000800 */
[----:B------:R-:W1:Y:S01]  /*4e10*/  LDS R37, [R36+0x20] ;  /* 0x0000200024257984 */ /* 0x000e620000000800 */
[----:B------:R-:W-:-:S06]  /*4e20*/  IMAD R33, R33, 0x4, R19 ;  /* 0x0000000421217824 */ /* 0x000fcc00078e0213 */
[----:B------:R-:W-:Y:S01]  /*4e30*/  LDS R33, [R33+0x40] ;  /* 0x0000400021217984 */ /* 0x000fe20000000800 */
[----:B0-----:R-:W-:-:S04]  /*4e40*/  FADD R8, R31, R34 ;  /* 0x000000221f087221 */ /* 0x001fc80000000000 */
[----:B-1----:R-:W-:Y:S01]  /*4e50*/  FADD R8, R8, R37 ;  /* 0x0000002508087221 */ /* 0x002fe20000000000 */
[----:B------:R-:W-:Y:S02]  /*4e60*/  LEA R37, R2, R19, 0x2 ;  /* 0x0000001302257211 */ /* 0x000fe400078e10ff */
[----:B------:R-:W-:-:S04]  /*4e70*/  PRMT R34, R18, 0x9991, RZ ;  /* 0x0000999112227816 */ /* 0x000fc800000000ff */
[----:B------:R-:W0:Y:S01]  /*4e80*/  LDS R37, [R37+0x30] ;  /* 0x0000300025257984 */ /* 0x000e220000000800 */
[----:B------:R-:W-:-:S05]  /*4e90*/  IMAD R34, R34, 0x4, R19 ;  /* 0x0000000422227824 */ /* 0x000fca00078e0213 */
[----:B------:R-:W1:Y:S01]  /*4ea0*/  LDS R31, [R34+0x50] ;  /* 0x00005000221f7984 */ /* 0x000e620000000800 */
[----:B0-----:R-:W-:-:S04]  /*4eb0*/  FADD R8, R8, R37 ;  /* 0x0000002508087221 */ /* 0x001fc80000000000 */
[----:B------:R-:W-:-:S04]  /*4ec0*/  FADD R36, R8, R33 ;  /* 0x0000002108247221 */ /* 0x000fc80000000000 */
[----:B-1----:R-:W-:Y:S01]  /*4ed0*/  FADD R36, R36, R31 ;  /* 0x0000001f24247221 */ /* 0x002fe20000000000 */
[----:B------:R-:W-:Y:S02]  /*4ee0*/  PRMT R5, R5, 0x7771, RZ ;  /* 0x0000777105057816 */ /* 0x000fe400000000ff */
[----:B------:R-:W-:Y:S02]  /*4ef0*/  @P2 SEL R0, R9, R6, !P5 ;  /* 0x0000000609002207 */ /* 0x000fe40006800000 */
[CC--:B------:R-:W-:Y:S02]  /*4f00*/  FSET.BF.GEU.AND R6, R36.reuse, R35.reuse, PT ;  /* 0x000000232406720a */ /* 0x0c0fe4000380e000 */
[----:B------:R-:W-:Y:S02]  /*4f10*/  FSET.BF.LT.AND R9, R36, R35, PT ;  /* 0x000000232409720a */ /* 0x000fe40003801000 */
[----:B--2---:R-:W-:-:S04]  /*4f20*/  PRMT R8, R29, 0x8880, RZ ;  /* 0x000088801d087816 */ /* 0x004fc800000000ff */
[----:B---3--:R-:W-:-:S04]  /*4f30*/  LEA R31, R4, R8, 0x2 ;  /* 0x00000008041f7211 */ /* 0x008fc800078e10ff */
[----:B------:R-:W-:-:S04]  /*4f40*/  LEA R37, R31, UR6, 0x2 ;  /* 0x000000061f257c11 */ /* 0x000fc8000f8e10ff */
[----:B------:R-:W0:Y:S01]  /*4f50*/  LDC R34, c[0x3][R37] ;  /* 0x00c0000025227b82 */ /* 0x000e220000000800 */
[----:B------:R-:W-:Y:S02]  /*4f60*/  PRMT R31, R7, 0x7771, RZ ;  /* 0x00007771071f7816 */ /* 0x000fe400000000ff */
[----:B------:R-:W-:Y:S02]  /*4f70*/  @P2 SEL R31, R5, R32, !P5 ;  /* 0x00000020051f2207 */ /* 0x000fe40006800000 */
[----:B------:R-:W-:Y:S01]  /*4f80*/  PRMT R32, R29, 0x7771, RZ ;  /* 0x000077711d207816 */ /* 0x000fe200000000ff */
[----:B------:R-:W-:Y:S01]  /*4f90*/  FMUL R5, R35, R6 ;  /* 0x0000000623057220 */ /* 0x000fe20000400000 */
[----:B------:R-:W-:Y:S02]  /*4fa0*/  FSETP.GEU.AND P1, PT, R36, R35, PT ;  /* 0x000000232400720b */ /* 0x000fe40003f2e000 */
[----:B------:R-:W-:Y:S01]  /*4fb0*/  ISETP.NE.AND P0, PT, R32, RZ, PT ;  /* 0x000000ff2000720c */ /* 0x000fe20003f05270 */
[----:B------:R-:W-:Y:S01]  /*4fc0*/  FFMA R9, R36, R9, R5 ;  /* 0x0000000924097223 */ /* 0x000fe20000000005 */
[----:B------:R-:W-:Y:S01]  /*4fd0*/  IMAD.MOV.U32 R35, RZ, RZ, 0x2 ;  /* 0x00000002ff237424 */ /* 0x000fe200078e00ff */
[----:B------:R-:W-:-:S04]  /*4fe0*/  PRMT R7, R29, 0x7771, RZ ;  /* 0x000077711d077816 */ /* 0x000fc800000000ff */
[----:B------:R1:W-:Y:S01]  /*4ff0*/  STL.U8 [R22], R35 ;  /* 0x0000002316007387 */ /* 0x0003e20000100000 */
[----:B------:R-:W-:-:S03]  /*5000*/  ISETP.NE.AND P6, PT, R7, 0x1, PT ;  /* 0x000000010700780c */ /* 0x000fc60003fc5270 */
[----:B------:R-:W2:Y:S01]  /*5010*/  LDL.U16 R33, [R1+0x4] ;  /* 0x0000040001217983 */ /* 0x000ea20000100400 */
[--C-:B0-----:R-:W-:Y:S02]  /*5020*/  SHF.R.U32.HI R5, RZ, 0xc, R34.reuse ;  /* 0x0000000cff057819 */ /* 0x101fe40000011622 */
[----:B------:R-:W-:Y:S02]  /*5030*/  SHF.R.U32.HI R6, RZ, 0x12, R34 ;  /* 0x00000012ff067819 */ /* 0x000fe40000011622 */
[----:B------:R-:W-:Y:S02]  /*5040*/  LOP3.LUT R5, R5, 0x3f, RZ, 0xc0, !PT ;  /* 0x0000003f05057812 */ /* 0x000fe400078ec0ff */
[----:B------:R-:W-:Y:S02]  /*5050*/  LOP3.LUT R6, R6, 0x3f, RZ, 0xc0, !PT ;  /* 0x0000003f06067812 */ /* 0x000fe400078ec0ff */
[----:B------:R-:W-:Y:S02]  /*5060*/  @P0 SEL R6, R5, RZ, !P6 ;  /* 0x000000ff05060207 */ /* 0x000fe40007000000 */
[----:B------:R-:W3:Y:S01]  /*5070*/  LDL.S8 R5, [R1+0x3] ;  /* 0x0000030001057983 */ /* 0x000ee20000100200 */
[----:B------:R-:W-:-:S02]  /*5080*/  ISETP.NE.AND P0, PT, R7, 0x2, PT ;  /* 0x000000020700780c */ /* 0x000fc40003f05270 */
[----:B------:R-:W-:Y:S02]  /*5090*/  ISETP.NE.AND P6, PT, R7, 0x3, PT ;  /* 0x000000030700780c */ /* 0x000fe40003fc5270 */
[----:B------:R-:W-:Y:S02]  /*50a0*/  SHF.R.U32.HI R7, RZ, 0x6, R34 ;  /* 0x00000006ff077819 */ /* 0x000fe40000011622 */
[----:B------:R-:W-:Y:S02]  /*50b0*/  LOP3.LUT R34, R34, 0x3f, RZ, 0xc0, !PT ;  /* 0x0000003f22227812 */ /* 0x000fe400078ec0ff */
[----:B------:R-:W-:-:S05]  /*50c0*/  LOP3.LUT R7, R7, 0x3f, RZ, 0xc0, !PT ;  /* 0x0000003f07077812 */ /* 0x000fca00078ec0ff */
[----:B------:R-:W-:-:S05]  /*50d0*/  @P0 SEL R7, R34, RZ, !P6 ;  /* 0x000000ff22070207 */ /* 0x000fca0007000000 */
[----:B------:R-:W-:-:S05]  /*50e0*/  IMAD.IADD R6, R6, 0x1, R7 ;  /* 0x0000000106067824 */ /* 0x000fca00078e0207 */
[----:B------:R-:W-:Y:S02]  /*50f0*/  SHF.R.U32.HI R7, RZ, 0x2, R6 ;  /* 0x00000002ff077819 */ /* 0x000fe40000011606 */
[----:B------:R-:W-:Y:S02]  /*5100*/  LOP3.LUT R36, R6, 0xc, RZ, 0xc0, !PT ;  /* 0x0000000c06247812 */ /* 0x000fe400078ec0ff */
[----:B------:R-:W-:Y:S02]  /*5110*/  LOP3.LUT R34, R7, 0xc, RZ, 0xc0, !PT ;  /* 0x0000000c07227812 */ /* 0x000fe400078ec0ff */
[----:B------:R-:W-:-:S03]  /*5120*/  IADD3 R36, PT, PT, R36, R19, RZ ;  /* 0x0000001324247210 */ /* 0x000fc60007ffe0ff */
[--C-:B-1----:R-:W-:Y:S02]  /*5130*/  IMAD.IADD R35, R34, 0x1, R19.reuse ;  /* 0x0000000122237824 */ /* 0x102fe400078e0213 */
[----:B------:R-:W-:Y:S04]  /*5140*/  LDS R37, [R36+0x10] ;  /* 0x0000100024257984 */ /* 0x000fe80000000800 */
[----:B------:R0:W1:Y:S01]  /*5150*/  LDS R34, [R35] ;  /* 0x0000000023227984 */ /* 0x0000620000000800 */
[----:B------:R-:W-:-:S06]  /*5160*/  IMAD R8, R8, 0x4, R19 ;  /* 0x0000000408087824 */ /* 0x000fcc00078e0213 */
[----:B------:R-:W-:Y:S01]  /*5170*/  LDS R8, [R8+0x40] ;  /* 0x0000400008087984 */ /* 0x000fe20000000800 */
[----:B0-----:R-:W-:-:S06]  /*5180*/  IMAD R35, R4, 0x4, R19 ;  /* 0x0000000404237824 */ /* 0x001fcc00078e0213 */
[----:B------:R-:W-:Y:S01]  /*5190*/  LDS R35, [R35+0x30] ;  /* 0x0000300023237984 */ /* 0x000fe20000000800 */
[----:B-1----:R-:W-:Y:S01]  /*51a0*/  FADD R34, R34, R37 ;  /* 0x0000002522227221 */ /* 0x002fe20000000000 */
[----:B------:R-:W-:-:S05]  /*51b0*/  IMAD.SHL.U32 R37, R6, 0x4, RZ ;  /* 0x0000000406257824 */ /* 0x000fca00078e00ff */
[----:B------:R-:W-:-:S04]  /*51c0*/  LOP3.LUT R37, R37, 0xc, RZ, 0xc0, !PT ;  /* 0x0000000c25257812 */ /* 0x000fc800078ec0ff */
[----:B------:R-:W-:-:S06]  /*51d0*/  IADD3 R37, PT, PT, R37, R19, RZ ;  /* 0x0000001325257210 */ /* 0x000fcc0007ffe0ff */
[----:B------:R-:W0:Y:S01]  /*51e0*/  LDS R37, [R37+0x20] ;  /* 0x0000200025257984 */ /* 0x000e220000000800 */
[----:B------:R-:W-:Y:S01]  /*51f0*/  PRMT R36, R29, 0x9991, RZ ;  /* 0x000099911d247816 */ /* 0x000fe200000000ff */
[----:B0-----:R-:W-:-:S04]  /*5200*/  FADD R34, R34, R37 ;  /* 0x0000002522227221 */ /* 0x001fc80000000000 */
[----:B------:R-:W-:-:S04]  /*5210*/  FADD R34, R34, R35 ;  /* 0x0000002322227221 */ /* 0x000fc80000000000 */
[----:B------:R-:W-:Y:S01]  /*5220*/  FADD R34, R34, R8 ;  /* 0x0000000822227221 */ /* 0x000fe20000000000 */
[----:B------:R-:W-:-:S05]  /*5230*/  LEA R8, R36, R19, 0x2 ;  /* 0x0000001324087211 */ /* 0x000fca00078e10ff */
[----:B------:R-:W0:Y:S02]  /*5240*/  LDS R37, [R8+0x50] ;  /* 0x0000500008257984 */ /* 0x000e240000000800 */
[----:B0-----:R-:W-:-:S05]  /*5250*/  FADD R34, R34, R37 ;  /* 0x0000002522227221 */ /* 0x001fca0000000000 */
[CC--:B------:R-:W-:Y:S02]  /*5260*/  FSET.BF.GEU.AND R36, R34.reuse, R9.reuse, PT ;  /* 0x000000092224720a */ /* 0x0c0fe4000380e000 */
[----:B------:R-:W-:-:S03]  /*5270*/  FSETP.GEU.AND P0, PT, R34, R9, PT ;  /* 0x000000092200720b */ /* 0x000fc60003f0e000 */
[----:B------:R-:W-:Y:S01]  /*5280*/  FMUL R35, R9, R36 ;  /* 0x0000002409237220 */ /* 0x000fe20000400000 */
[----:B------:R-:W-:-:S05]  /*5290*/  FSET.BF.LT.AND R9, R34, R9, PT ;  /* 0x000000092209720a */ /* 0x000fca0003801000 */
[----:B------:R-:W-:Y:S01]  /*52a0*/  FFMA R34, R34, R9, R35 ;  /* 0x0000000922227223 */ /* 0x000fe20000000023 */
[----:B------:R-:W-:Y:S02]  /*52b0*/  @!P4 LOP3.LUT R14, R21, 0x3, RZ, 0xc0, !PT ;  /* 0x00000003150ec812 */ /* 0x000fe400078ec0ff */
[----:B--2---:R-:W-:-:S05]  /*52c0*/  PRMT R36, R33, 0x8880, RZ ;  /* 0x0000888021247816 */ /* 0x004fca00000000ff */
[----:B---3--:R-:W-:-:S05]  /*52d0*/  IMAD R9, R5, 0x4, R36 ;  /* 0x0000000405097824 */ /* 0x008fca00078e0224 */
[----:B------:R-:W-:-:S04]  /*52e0*/  LEA R37, R9, UR6, 0x2 ;  /* 0x0000000609257c11 */ /* 0x000fc8000f8e10ff */
[----:B------:R-:W0:Y:S01]  /*52f0*/  LDC R8, c[0x3][R37] ;  /* 0x00c0000025087b82 */ /* 0x000e220000000800 */
[----:B------:R-:W-:Y:S02]  /*5300*/  SHF.R.U32.HI R9, RZ, 0x4, R23 ;  /* 0x00000004ff097819 */ /* 0x000fe40000011617 */
[----:B------:R-:W-:Y:S02]  /*5310*/  PRMT R35, R33, 0x7771, RZ ;  /* 0x0000777121237816 */ /* 0x000fe400000000ff */
[----:B------:R-:W-:Y:S02]  /*5320*/  @!P4 LOP3.LUT R15, R9, 0x3, RZ, 0xc0, !PT ;  /* 0x00000003090fc812 */ /* 0x000fe400078ec0ff */
[----:B------:R-:W-:Y:S02]  /*5330*/  @!P4 LOP3.LUT R13, R23, 0x3, RZ, 0xc0, !PT ;  /* 0x00000003170dc812 */ /* 0x000fe400078ec0ff */
[----:B------:R-:W-:Y:S02]  /*5340*/  ISETP.NE.AND P4, PT, R35, RZ, PT ;  /* 0x000000ff2300720c */ /* 0x000fe40003f85270 */
[----:B------:R-:W-:Y:S01]  /*5350*/  PRMT R23, R33, 0x7771, RZ ;  /* 0x0000777121177816 */ /* 0x000fe200000000ff */
[----:B------:R1:W-:Y:S03]  /*5360*/  STL.U8 [R22], R3 ;  /* 0x0000000316007387 */ /* 0x0003e60000100000 */
[----:B------:R-:W-:Y:S01]  /*5370*/  ISETP.NE.AND P6, PT, R23, 0x1, PT ;  /* 0x000000011700780c */ /* 0x000fe20003fc5270 */
[----:B-1----:R-:W2:Y:S01]  /*5380*/  LDL.U16 R22, [R1+0x4] ;  /* 0x0000040001167983 */ /* 0x002ea20000100400 */
[----:B0-----:R-:W-:-:S02]  /*5390*/  SHF.R.U32.HI R9, RZ, 0xc, R8 ;  /* 0x0000000cff097819 */ /* 0x001fc40000011608 */
[--C-:B------:R-:W-:Y:S02]  /*53a0*/  SHF.R.U32.HI R21, RZ, 0x12, R8.reuse ;  /* 0x00000012ff157819 */ /* 0x100fe40000011608 */
[----:B------:R-:W-:Y:S02]  /*53b0*/  LOP3.LUT R9, R9, 0x3f, RZ, 0xc0, !PT ;  /* 0x0000003f09097812 */ /* 0x000fe400078ec0ff */
[----:B------:R-:W-:Y:S02]  /*53c0*/  SHF.R.U32.HI R3, RZ, 0x6, R8 ;  /* 0x00000006ff037819 */ /* 0x000fe40000011608 */
[----:B------:R-:W-:Y:S02]  /*53d0*/  LOP3.LUT R21, R21, 0x3f, RZ, 0xc0, !PT ;  /* 0x0000003f15157812 */ /* 0x000fe400078ec0ff */
[----:B------:R-:W-:Y:S02]  /*53e0*/  @P4 SEL R21, R9, RZ, !P6 ;  /* 0x000000ff09154207 */ /* 0x000fe40007000000 */
[----:B------:R-:W-:-:S02]  /*53f0*/  LOP3.LUT R9, R3, 0x3f, RZ, 0xc0, !PT ;  /* 0x0000003f03097812 */ /* 0x000fc400078ec0ff */
[----:B------:R-:W3:Y:S01]  /*5400*/  LDL.S8 R3, [R1+0x3] ;  /* 0x0000030001037983 */ /* 0x000ee20000100200 */
[C---:B------:R-:W-:Y:S02]  /*5410*/  ISETP.NE.AND P4, PT, R23.reuse, 0x2, PT ;  /* 0x000000021700780c */ /* 0x040fe40003f85270 */
[----:B------:R-:W-:Y:S02]  /*5420*/  ISETP.NE.AND P6, PT, R23, 0x3, PT ;  /* 0x000000031700780c */ /* 0x000fe40003fc5270 */
[----:B------:R-:W-:-:S09]  /*5430*/  LOP3.LUT R8, R8, 0x3f, RZ, 0xc0, !PT ;  /* 0x0000003f08087812 */ /* 0x000fd200078ec0ff */
[----:B------:R-:W-:-:S05]  /*5440*/  @P4 SEL R9, R8, RZ, !P6 ;  /* 0x000000ff08094207 */ /* 0x000fca0007000000 */
[----:B------:R-:W-:-:S05]  /*5450*/  IMAD.IADD R8, R21, 0x1, R9 ;  /* 0x0000000115087824 */ /* 0x000fca00078e0209 */
[----:B------:R-:W-:Y:S02]  /*5460*/  SHF.R.U32.HI R9, RZ, 0x2, R8 ;  /* 0x00000002ff097819 */ /* 0x000fe40000011608 */
[----:B------:R-:W-:Y:S02]  /*5470*/  LOP3.LUT R23, R8, 0xc, RZ, 0xc0, !PT ;  /* 0x0000000c08177812 */ /* 0x000fe400078ec0ff */
[----:B------:R-:W-:Y:S02]  /*5480*/  LOP3.LUT R21, R9, 0xc, RZ, 0xc0, !PT ;  /* 0x0000000c09157812 */ /* 0x000fe400078ec0ff */
[----:B------:R-:W-:-:S03]  /*5490*/  IADD3 R37, PT, PT, R23, R19, RZ ;  /* 0x0000001317257210 */ /* 0x000fc60007ffe0ff */
[----:B------:R-:W-:-:S03]  /*54a0*/  IMAD.IADD R23, R21, 0x1, R19 ;  /* 0x0000000115177824 */ /* 0x000fc600078e0213 */
[----:B------:R-:W-:Y:S04]  /*54b0*/  LDS R37, [R37+0x10] ;  /* 0x0000100025257984 */ /* 0x000fe80000000800 */
[----:B------:R0:W1:Y:S02]  /*54c0*/  LDS R21, [R23] ;  /* 0x0000000017157984 */ /* 0x0000640000000800 */
[----:B0-----:R-:W-:-:S05]  /*54d0*/  IMAD.SHL.U32 R23, R8, 0x4, RZ ;  /* 0x0000000408177824 */ /* 0x001fca00078e00ff */
[----:B------:R-:W-:-:S04]  /*54e0*/  LOP3.LUT R23, R23, 0xc, RZ, 0xc0, !PT ;  /* 0x0000000c17177812 */ /* 0x000fc800078ec0ff */
[----:B------:R-:W-:Y:S01]  /*54f0*/  IADD3 R23, PT, PT, R23, R19, RZ ;  /* 0x0000001317177210 */ /* 0x000fe20007ffe0ff */
[----:B------:R-:W-:-:S05]  /*5500*/  IMAD R36, R36, 0x4, R19 ;  /* 0x0000000424247824 */ /* 0x000fca00078e0213 */
[----:B------:R-:W0:Y:S04]  /*5510*/  LDS R23, [R23+0x20] ;  /* 0x0000200017177984 */ /* 0x000e280000000800 */
[----:B------:R-:W-:Y:S01]  /*5520*/  LDS R36, [R36+0x40] ;  /* 0x0000400024247984 */ /* 0x000fe20000000800 */
[----:B-1----:R-:W-:Y:S01]  /*5530*/  FADD R21, R21, R37 ;  /* 0x0000002515157221 */ /* 0x002fe20000000000 */
[----:B------:R-:W-:-:S06]  /*5540*/  IMAD R37, R5, 0x4, R19 ;  /* 0x0000000405257824 */ /* 0x000fcc00078e0213 */
[----:B------:R-:W1:Y:S01]  /*5550*/  LDS R37, [R37+0x30] ;  /* 0x0000300025257984 */ /* 0x000e620000000800 */
[----:B0-----:R-:W-:-:S04]  /*5560*/  FADD R21, R21, R23 ;  /* 0x0000001715157221 */ /* 0x001fc80000000000 */
[----:B-1----:R-:W-:-:S04]  /*5570*/  FADD R21, R21, R37 ;  /* 0x0000002515157221 */ /* 0x002fc80000000000 */
[----:B------:R-:W-:Y:S01]  /*5580*/  FADD R21, R21, R36 ;  /* 0x0000002415157221 */ /* 0x000fe20000000000 */
[----:B------:R-:W-:-:S04]  /*5590*/  PRMT R36, R33, 0x9991, RZ ;  /* 0x0000999121247816 */ /* 0x000fc800000000ff */
[----:B------:R-:W-:-:S05]  /*55a0*/  LEA R36, R36, R19, 0x2 ;  /* 0x0000001324247211 */ /* 0x000fca00078e10ff */
[----:B------:R-:W0:Y:S01]  /*55b0*/  LDS R23, [R36+0x50] ;  /* 0x0000500024177984 */ /* 0x000e220000000800 */
[----:B------:R-:W-:Y:S01]  /*55c0*/  @!P3 LOP3.LUT R14, R20, 0x3, RZ, 0xc0, !PT ;  /* 0x00000003140eb812 */ /* 0x000fe200078ec0ff */
[----:B0-----:R-:W-:-:S05]  /*55d0*/  FADD R21, R21, R23 ;  /* 0x0000001715157221 */ /* 0x001fca0000000000 */
[CC--:B------:R-:W-:Y:S02]  /*55e0*/  FSET.BF.GEU.AND R23, R21.reuse, R34.reuse, PT ;  /* 0x000000221517720a */ /* 0x0c0fe4000380e000 */
[----:B------:R-:W-:-:S03]  /*55f0*/  FSETP.GEU.AND P4, PT, R21, R34, PT ;  /* 0x000000221500720b */ /* 0x000fc60003f8e000 */
[----:B------:R-:W-:Y:S01]  /*5600*/  FMUL R23, R34, R23 ;  /* 0x0000001722177220 */ /* 0x000fe20000400000 */
[----:B------:R-:W-:-:S05]  /*5610*/  FSET.BF.LT.AND R34, R21, R34, PT ;  /* 0x000000221522720a */ /* 0x000fca0003801000 */
[----:B------:R-:W-:Y:S01]  /*5620*/  FFMA R21, R21, R34, R23 ;  /* 0x0000002215157223 */ /* 0x000fe20000000017 */
[----:B------:R-:W-:-:S04]  /*5630*/  SHF.R.U32.HI R23, RZ, 0x4, R12 ;  /* 0x00000004ff177819 */ /* 0x000fc8000001160c */
[----:B------:R-:W-:Y:S02]  /*5640*/  @!P3 LOP3.LUT R15, R23, 0x3, RZ, 0xc0, !PT ;  /* 0x00000003170fb812 */ /* 0x000fe400078ec0ff */
[----:B------:R-:W-:Y:S02]  /*5650*/  @!P3 LOP3.LUT R13, R12, 0x3, RZ, 0xc0, !PT ;  /* 0x000000030c0db812 */ /* 0x000fe400078ec0ff */
[----:B------:R-:W-:Y:S02]  /*5660*/  SHF.R.U32.HI R12, RZ, 0x4, R27 ;  /* 0x00000004ff0c7819 */ /* 0x000fe4000001161b */
[----:B--2---:R-:W-:-:S05]  /*5670*/  PRMT R20, R22, 0x8880, RZ ;  /* 0x0000888016147816 */ /* 0x004fca00000000ff */
[----:B---3--:R-:W-:-:S05]  /*5680*/  IMAD R23, R3, 0x4, R20 ;  /* 0x0000000403177824 */ /* 0x008fca00078e0214 */
[----:B------:R-:W-:-:S06]  /*5690*/  LEA R23, R23, UR6, 0x2 ;  /* 0x0000000617177c11 */ /* 0x000fcc000f8e10ff */
[----:B------:R-:W0:Y:S01]  /*56a0*/  LDC R23, c[0x3][R23] ;  /* 0x00c0000017177b82 */ /* 0x000e220000000800 */
[----:B------:R-:W-:Y:S02]  /*56b0*/  @!P5 LOP3.LUT R15, R12, 0x3, RZ, 0xc0, !PT ;  /* 0x000000030c0fd812 */ /* 0x000fe400078ec0ff */
[----:B------:R-:W-:Y:S02]  /*56c0*/  PRMT R12, R22, 0x7771, RZ ;  /* 0x00007771160c7816 */ /* 0x000fe400000000ff */
[----:B------:R-:W-:Y:S02]  /*56d0*/  @!P5 LOP3.LUT R14, R30, 0x3, RZ, 0xc0, !PT ;  /* 0x000000031e0ed812 */ /* 0x000fe400078ec0ff */
[----:B------:R-:W-:Y:S02]  /*56e0*/  @!P5 LOP3.LUT R13, R27, 0x3, RZ, 0xc0, !PT ;  /* 0x000000031b0dd812 */ /* 0x000fe400078ec0ff */
[----:B------:R-:W-:Y:S02]  /*56f0*/  ISETP.NE.AND P5, PT, R12, RZ, PT ;  /* 0x000000ff0c00720c */ /* 0x000fe40003fa5270 */
[----:B------:R-:W-:-:S02]  /*5700*/  @!P2 LOP3.LUT R14, R25, 0x3, RZ, 0xc0, !PT ;  /* 0x00000003190ea812 */ /* 0x000fc400078ec0ff */
[----:B------:R-:W-:Y:S02]  /*5710*/  PRMT R30, R22, 0x7771, RZ ;  /* 0x00007771161e7816 */ /* 0x000fe400000000ff */
[----:B------:R-:W-:Y:S02]  /*5720*/  SHF.R.U32.HI R25, RZ, 0x4, R26 ;  /* 0x00000004ff197819 */ /* 0x000fe4000001161a */
[C---:B------:R-:W-:Y:S02]  /*5730*/  ISETP.NE.AND P3, PT, R30.reuse, 0x2, PT ;  /* 0x000000021e00780c */ /* 0x040fe40003f65270 */
[----:B------:R-:W-:Y:S02]  /*5740*/  @!P2 LOP3.LUT R15, R25, 0x3, RZ, 0xc0, !PT ;  /* 0x00000003190fa812 */ /* 0x000fe400078ec0ff */
[----:B------:R-:W-:Y:S02]  /*5750*/  ISETP.NE.AND P6, PT, R30, 0x1, PT ;  /* 0x000000011e00780c */ /* 0x000fe40003fc5270 */
[----:B0-----:R-:W-:-:S02]  /*5760*/  SHF.R.U32.HI R27, RZ, 0xc, R23 ;  /* 0x0000000cff1b7819 */ /* 0x001fc40000011617 */
[--C-:B------:R-:W-:Y:S02]  /*5770*/  SHF.R.U32.HI R25, RZ, 0x12, R23.reuse ;  /* 0x00000012ff197819 */ /* 0x100fe40000011617 */
[----:B------:R-:W-:Y:S02]  /*5780*/  LOP3.LUT R27, R27, 0x3f, RZ, 0xc0, !PT ;  /* 0x0000003f1b1b7812 */ /* 0x000fe400078ec0ff */
[----:B------:R-:W-:Y:S02]  /*5790*/  LOP3.LUT R25, R25, 0x3f, RZ, 0xc0, !PT ;  /* 0x0000003f19197812 */ /* 0x000fe400078ec0ff */
[----:B------:R-:W-:Y:S02]  /*57a0*/  @P5 SEL R25, R27, RZ, !P6 ;  /* 0x000000ff1b195207 */ /* 0x000fe40007000000 */
[----:B------:R-:W-:Y:S02]  /*57b0*/  SHF.R.U32.HI R27, RZ, 0x6, R23 ;  /* 0x00000006ff1b7819 */ /* 0x000fe40000011617 */
[----:B------:R-:W-:-:S02]  /*57c0*/  ISETP.NE.AND P5, PT, R30, 0x3, PT ;  /* 0x000000031e00780c */ /* 0x000fc40003fa5270 */
[----:B------:R-:W-:Y:S02]  /*57d0*/  LOP3.LUT R23, R23, 0x3f, RZ, 0xc0, !PT ;  /* 0x0000003f17177812 */ /* 0x000fe400078ec0ff */
[----:B------:R-:W-:Y:S02]  /*57e0*/  LOP3.LUT R30, R27, 0x3f, RZ, 0xc0, !PT ;  /* 0x0000003f1b1e7812 */ /* 0x000fe400078ec0ff */
[----:B------:R-:W-:-:S05]  /*57f0*/  @P3 SEL R30, R23, RZ, !P5 ;  /* 0x000000ff171e3207 */ /* 0x000fca0006800000 */
[----:B------:R-:W-:-:S05]  /*5800*/  IMAD.IADD R23, R25, 0x1, R30 ;  /* 0x0000000119177824 */ /* 0x000fca00078e021e */
[----:B------:R-:W-:Y:S02]  /*5810*/  SHF.R.U32.HI R25, RZ, 0x2, R23 ;  /* 0x00000002ff197819 */ /* 0x000fe40000011617 */
[----:B------:R-:W-:Y:S02]  /*5820*/  LOP3.LUT R34, R23, 0xc, RZ, 0xc0, !PT ;  /* 0x0000000c17227812 */ /* 0x000fe400078ec0ff */
[----:B------:R-:W-:Y:S02]  /*5830*/  LOP3.LUT R30, R25, 0xc, RZ, 0xc0, !PT ;  /* 0x0000000c191e7812 */ /* 0x000fe400078ec0ff */
[----:B------:R-:W-:-:S03]  /*5840*/  IADD3 R34, PT, PT, R34, R19, RZ ;  /* 0x0000001322227210 */ /* 0x000fc60007ffe0ff */
[----:B------:R-:W-:Y:S02]  /*5850*/  IMAD.IADD R30, R30, 0x1, R19 ;  /* 0x000000011e1e7824 */ /* 0x000fe400078e0213 */
[----:B------:R0:W-:Y:S04]  /*5860*/  LDS R27, [R34+0x10] ;  /* 0x00001000221b7984 */ /* 0x0001e80000000800 */
[----:B------:R-:W1:Y:S01]  /*5870*/  LDS R30, [R30] ;  /* 0x000000001e1e7984 */ /* 0x000e620000000800 */
[----:B------:R-:W-:Y:S01]  /*5880*/  @!P1 LOP3.LUT R31, R11, 0x3, RZ, 0xc0, !PT ;  /* 0x000000030b1f9812 */ /* 0x000fe200078ec0ff */
[----:B------:R-:W-:Y:S01]  /*5890*/  IMAD.SHL.U32 R11, R23, 0x4, RZ ;  /* 0x00000004170b7824 */ /* 0x000fe200078e00ff */
[----:B------:R-:W-:-:S04]  /*58a0*/  @!P2 LOP3.LUT R13, R26, 0x3, RZ, 0xc0, !PT ;  /* 0x000000031a0da812 */ /* 0x000fc800078ec0ff */
[----:B------:R-:W-:Y:S01]  /*58b0*/  LOP3.LUT R26, R11, 0xc, RZ, 0xc0, !PT ;  /* 0x0000000c0b1a7812 */ /* 0x000fe200078ec0ff */
[----:B0-----:R-:W-:Y:S01]  /*58c0*/  IMAD R34, R20, 0x4, R19 ;  /* 0x0000000414227824 */ /* 0x001fe200078e0213 */
[----:B------:R-:W-:-:S05]  /*58d0*/  PRMT R36, R22, 0x9991, RZ ;  /* 0x0000999116247816 */ /* 0x000fca00000000ff */
[----:B------:R-:W-:Y:S01]  /*58e0*/  LDS R34, [R34+0x40] ;  /* 0x0000400022227984 */ /* 0x000fe20000000800 */
[----:B-1----:R-:W-:Y:S01]  /*58f0*/  FADD R11, R30, R27 ;  /* 0x0000001b1e0b7221 */ /* 0x002fe20000000000 */
[----:B------:R-:W-:Y:S02]  /*5900*/  IADD3 R27, PT, PT, R26, R19, RZ ;  /* 0x000000131a1b7210 */ /* 0x000fe40007ffe0ff */
[----:B------:R-:W-:Y:S01]  /*5910*/  SHF.R.U32.HI R26, RZ, 0x4, R10 ;  /* 0x00000004ff1a7819 */ /* 0x000fe2000001160a */
[----:B------:R-:W-:-:S03]  /*5920*/  IMAD R30, R3, 0x4, R19 ;  /* 0x00000004031e7824 */ /* 0x000fc600078e0213 */
[----:B------:R-:W-:Y:S02]  /*5930*/  @!P1 LOP3.LUT R24, R26, 0x3, RZ, 0xc0, !PT ;  /* 0x000000031a189812 */ /* 0x000fe400078ec0ff */
[----:B------:R-:W0:Y:S04]  /*5940*/  LDS R26, [R27+0x20] ;  /* 0x000020001b1a7984 */ /* 0x000e280000000800 */
[----:B------:R-:W1:Y:S01]  /*5950*/  LDS R20, [R30+0x30] ;  /* 0x000030001e147984 */ /* 0x000e620000000800 */
[----:B------:R-:W-:-:S05]  /*5960*/  LEA R19, R36, R19, 0x2 ;  /* 0x0000001324137211 */ /* 0x000fca00078e10ff */
[----:B------:R-:W2:Y:S01]  /*5970*/  LDS R36, [R19+0x50] ;  /* 0x0000500013247984 */ /* 0x000ea20000000800 */
[----:B------:R-:W-:Y:S02]  /*5980*/  @!P1 LOP3.LUT R0, R10, 0x3, RZ, 0xc0, !PT ;  /* 0x000000030a009812 */ /* 0x000fe400078ec0ff */
[----:B------:R-:W-:Y:S01]  /*5990*/  ISETP.NE.AND P3, PT, R17, 0x3, PT ;  /* 0x000000031100780c */ /* 0x000fe20003f65270 */
[----:B0-----:R-:W-:-:S04]  /*59a0*/  FADD R11, R11, R26 ;  /* 0x0000001a0b0b7221 */ /* 0x001fc80000000000 */
[----:B-1----:R-:W-:-:S04]  /*59b0*/  FADD R11, R11, R20 ;  /* 0x000000140b0b7221 */ /* 0x002fc80000000000 */
[----:B------:R-:W-:-:S04]  /*59c0*/  FADD R11, R11, R34 ;  /* 0x000000220b0b7221 */ /* 0x000fc80000000000 */
[----:B--2---:R-:W-:Y:S02]  /*59d0*/  FADD R36, R11, R36 ;  /* 0x000000240b247221 */ /* 0x004fe40000000000 */
[----:B------:R-:W0:Y:S03]  /*59e0*/  LDC.64 R10, c[0x0][0x388] ;  /* 0x0000e200ff0a7b82 */ /* 0x000e260000000a00 */
[----:B------:R-:W-:Y:S02]  /*59f0*/  FSETP.GEU.AND P2, PT, R36, R21, PT ;  /* 0x000000152400720b */ /* 0x000fe40003f4e000 */
[----:B------:R-:W-:Y:S02]  /*5a00*/  PRMT R17, R18, 0x7770, RZ ;  /* 0x0000777012117816 */ /* 0x000fe400000000ff */
[----:B------:R-:W-:Y:S02]  /*5a10*/  SHF.R.U32.HI R18, RZ, 0x4, R6 ;  /* 0x00000004ff127819 */ /* 0x000fe40000011606 */
[----:B------:R-:W-:-:S02]  /*5a20*/  @P0 SEL R4, R2, R15, !P1 ;  /* 0x0000000f02040207 */ /* 0x000fc40004800000 */
[----:B------:R-:W-:Y:S02]  /*5a30*/  SHF.R.U32.HI R2, RZ, 0x4, R8 ;  /* 0x00000004ff027819 */ /* 0x000fe40000011608 */
[----:B------:R-:W-:Y:S02]  /*5a40*/  @!P0 LOP3.LUT R24, R18, 0x3, RZ, 0xc0, !PT ;  /* 0x0000000312188812 */ /* 0x000fe400078ec0ff */
[----:B------:R-:W-:Y:S02]  /*5a50*/  PRMT R29, R29, 0x7770, RZ ;  /* 0x000077701d1d7816 */ /* 0x000fe400000000ff */
[----:B------:R-:W-:Y:S02]  /*5a60*/  @!P4 LOP3.LUT R24, R2, 0x3, RZ, 0xc0, !PT ;  /* 0x000000030218c812 */ /* 0x000fe400078ec0ff */
[----:B------:R-:W-:Y:S01]  /*5a70*/  @P2 SEL R3, R5, R4, !P4 ;  /* 0x0000000405032207 */ /* 0x000fe20006000000 */
[----:B------:R-:W-:Y:S01]  /*5a80*/  BSSY.RECONVERGENT B0, `(.L_x_0) ;  /* 0x0000023000007945 */ /* 0x000fe20003800200 */
[----:B------:R-:W-:-:S02]  /*5a90*/  @P0 SEL R29, R17, R14, !P1 ;  /* 0x0000000e111d0207 */ /* 0x000fc40004800000 */
[----:B------:R-:W-:Y:S02]  /*5aa0*/  @P0 SEL R32, R28, R13, !P1 ;  /* 0x0000000d1c200207 */ /* 0x000fe40004800000 */
[----:B------:R-:W-:Y:S02]  /*5ab0*/  PRMT R2, R33, 0x7770, RZ ;  /* 0x0000777021027816 */ /* 0x000fe400000000ff */
[----:B------:R-:W-:Y:S02]  /*5ac0*/  SHF.R.U32.HI R4, RZ, 0x4, R23 ;  /* 0x00000004ff047819 */ /* 0x000fe40000011617 */
[----:B------:R-:W-:Y:S02]  /*5ad0*/  @!P0 LOP3.LUT R31, R7, 0x3, RZ, 0xc0, !PT ;  /* 0x00000003071f8812 */ /* 0x000fe400078ec0ff */
[----:B------:R-:W-:Y:S01]  /*5ae0*/  @!P0 LOP3.LUT R0, R6, 0x3, RZ, 0xc0, !PT ;  /* 0x0000000306008812 */ /* 0x000fe200078ec0ff */
[----:B0-----:R-:W-:Y:S01]  /*5af0*/  IMAD.WIDE R10, R16, 0x4, R10 ;  /* 0x00000004100a7825 */ /* 0x001fe200078e020a */
[----:B------:R-:W-:-:S02]  /*5b00*/  @!P4 LOP3.LUT R31, R9, 0x3, RZ, 0xc0, !PT ;  /* 0x00000003091fc812 */ /* 0x000fc400078ec0ff */
[----:B------:R-:W-:Y:S02]  /*5b10*/  PRMT R22, R22, 0x7770, RZ ;  /* 0x0000777016167816 */ /* 0x000fe400000000ff */
[----:B------:R-:W-:Y:S02]  /*5b20*/  @!P4 LOP3.LUT R0, R8, 0x3, RZ, 0xc0, !PT ;  /* 0x000000030800c812 */ /* 0x000fe400078ec0ff */
[----:B------:R-:W-:Y:S02]  /*5b30*/  @P2 SEL R22, R2, R29, !P4 ;  /* 0x0000001d02162207 */ /* 0x000fe40006000000 */
[----:B------:R-:W-:Y:S02]  /*5b40*/  @P2 SEL R12, R35, R32, !P4 ;  /* 0x00000020230c2207 */ /* 0x000fe40006000000 */
[----:B------:R-:W-:Y:S02]  /*5b50*/  @!P2 LOP3.LUT R31, R25, 0x3, RZ, 0xc0, !PT ;  /* 0x00000003191fa812 */ /* 0x000fe400078ec0ff */
[----:B------:R-:W-:-:S02]  /*5b60*/  @!P2 LOP3.LUT R24, R4, 0x3, RZ, 0xc0, !PT ;  /* 0x000000030418a812 */ /* 0x000fc400078ec0ff */
[----:B------:R-:W-:Y:S01]  /*5b70*/  @!P2 LOP3.LUT R0, R23, 0x3, RZ, 0xc0, !PT ;  /* 0x000000031700a812 */ /* 0x000fe200078ec0ff */
[----:B------:R-:W-:Y:S06]  /*5b80*/  @P3 BRA `(.L_x_1) ;  /* 0x0000000000483947 */ /* 0x000fec0003800000 */
[----:B------:R-:W-:Y:S02]  /*5b90*/  LOP3.LUT R24, R24, 0xffff, RZ, 0xc0, !PT ;  /* 0x0000ffff18187812 */ /* 0x000fe400078ec0ff */
[----:B------:R-:W-:Y:S02]  /*5ba0*/  PRMT R2, R0, 0x8880, RZ ;  /* 0x0000888000027816 */ /* 0x000fe400000000ff */
[----:B------:R-:W-:Y:S02]  /*5bb0*/  PRMT R24, R24, 0x8880, RZ ;  /* 0x0000888018187816 */ /* 0x000fe400000000ff */
[----:B------:R-:W-:Y:S02]  /*5bc0*/  PRMT R5, R31, 0x8880, RZ ;  /* 0x000088801f057816 */ /* 0x000fe400000000ff */
[----:B------:R-:W-:Y:S01]  /*5bd0*/  PRMT R4, R3, 0x8880, RZ ;  /* 0x0000888003047816 */ /* 0x000fe200000000ff */
[----:B------:R-:W-:Y:S01]  /*5be0*/  IMAD.MOV.U32 R0, RZ, RZ, R24 ;  /* 0x000000ffff007224 */ /* 0x000fe200078e0018 */
[----:B------:R-:W-:Y:S01]  /*5bf0*/  PRMT R22, R22, 0x8880, RZ ;  /* 0x0000888016167816 */ /* 0x000fe200000000ff */
[----:B------:R-:W-:Y:S01]  /*5c00*/  IMAD.MOV.U32 R3, RZ, RZ, R2 ;  /* 0x000000ffff037224 */ /* 0x000fe200078e0002 */
[----:B------:R-:W-:-:S02]  /*5c10*/  PRMT R12, R12, 0x8880, RZ ;  /* 0x000088800c0c7816 */ /* 0x000fc400000000ff */
[----:B------:R-:W-:Y:S01]  /*5c20*/  LEA R0, R5, R0, 0x2 ;  /* 0x0000000005007211 */ /* 0x000fe200078e10ff */
[----:B------:R-:W-:-:S04]  /*5c30*/  IMAD.MOV.U32 R5, RZ, RZ, R4 ;  /* 0x000000ffff057224 */ /* 0x000fc800078e0004 */
[----:B------:R-:W-:Y:S01]  /*5c40*/  IMAD R0, R3, 0x10, R0 ;  /* 0x0000001003007824 */ /* 0x000fe200078e0200 */
[----:B------:R-:W-:-:S03]  /*5c50*/  MOV R3, R22 ;  /* 0x0000001600037202 */ /* 0x000fc60000000f00 */
[----:B------:R-:W-:Y:S02]  /*5c60*/  IMAD R0, R5, 0x40, R0 ;  /* 0x0000004005007824 */ /* 0x000fe400078e0200 */
[----:B------:R-:W-:-:S03]  /*5c70*/  IMAD.MOV.U32 R5, RZ, RZ, R12 ;  /* 0x000000ffff057224 */ /* 0x000fc600078e000c */
[----:B------:R-:W-:-:S05]  /*5c80*/  LEA R0, R3, R0, 0x8 ;  /* 0x0000000003007211 */ /* 0x000fca00078e40ff */
[----:B------:R-:W-:-:S05]  /*5c90*/  IMAD R3, R5, 0x400, R0 ;  /* 0x0000040005037824 */ /* 0x000fca00078e0200 */
[----:B------:R0:W-:Y:S02]  /*5ca0*/  STG.E desc[UR4][R10.64], R3 ;  /* 0x000000030a007986 */ /* 0x0001e4000c101904 */
.L_x_1:
[----:B------:R-:W-:Y:S05]  /*5cb0*/  BSYNC.RECONVERGENT B0 ;  /* 0x0000000000007941 */ /* 0x000fea0003800200 */
.L_x_0:
[----:B------:R-:W-:Y:S06]  /*5cc0*/  BAR.SYNC.DEFER_BLOCKING 0x0 ;  /* 0x0000000000007b1d */ /* 0x000fec0000010000 */
[----:B------:R-:W-:Y:S05]  /*5cd0*/  EXIT ;  /* 0x000000000000794d */ /* 0x000fea0003800000 */
.L_x_2:
[----:B------:R-:W-:-:S00]  /*5ce0*/  BRA `(.L_x_2) ;  /* 0xfffffffc00fc7947 */ /* 0x000fc0000383ffff */
[----:B------:R-:W-:-:S00]  /*5cf0*/  NOP ;  /* 0x0000000000007918 */ /* 0x000fc00000000000 */
        /* <DEDUP_REMOVED lines=8> */
.L_x_3:


//--------------------- .nv.shared._Z7computePfPji --------------------------
	.section	.nv.shared._Z7computePfPji,"aw",@nobits
	.sectionflags	@""
	.align	4
.nv.shared._Z7computePfPji:
	.zero		17152


//--------------------- .nv.shared.reserved.0     --------------------------
	.section	.nv.shared.reserved.0,"aw",@nobits
	.weak		__nv_reservedSMEM_offset_0_alias
	.size		__nv_reservedSMEM_offset_0_alias, 0, 64
	.other		__nv_reservedSMEM_offset_0_alias,@"STO_CUDA_RESERVED_SHARED STV_DEFAULT"
__nv_reservedSMEM_offset_0_alias:
	.zero		0
	.zero		64


//--------------------- .nv.constant0._Z7computePfPji --------------------------
	.section	.nv.constant0._Z7computePfPji,"a",@progbits
	.sectionflags	@""
	.align	4
.nv.constant0._Z7computePfPji:
	.zero		916


//--------------------- SYMBOLS --------------------------

	.type		.nv.reservedSmem.offset0,@object
	.size		.nv.reservedSmem.offset0,0x4
	.type		.nv.reservedSmem.cap,@object
	.size		.nv.reservedSmem.cap,0x4
